	.target	sm_90a

	.elftype	@"ET_EXEC"


//--------------------- .note.nv.tkinfo           --------------------------
	.section	.note.nv.tkinfo,"",@"SHT_NOTE"
	.sectionflags	@"SHF_NOTE_NV_TKINFO"
	.tkinfo
        /*0018*/ 	.word	0x00000002
        /*0030*/ 	.string	""
        /*0030*/ 	.string	"ptxas"
        /*0030*/ 	.string	"Cuda compilation tools, release 13.0, V13.0.88"
        /*0030*/ 	.string	"Build cuda_13.0.r13.0/compiler.36424714_0"
        /*0030*/ 	.string	"-arch sm_90a -m 64 "



//--------------------- .note.nv.cuinfo           --------------------------
	.section	.note.nv.cuinfo,"",@"SHT_NOTE"
	.sectionflags	@"SHF_NOTE_NV_CUINFO"
        /*0018*/ 	.short	0x0002
        /*001a*/ 	.short	0x005a
        /*001c*/ 	.short	0x0082
	.zero		2


//--------------------- .nv.info                  --------------------------
	.section	.nv.info,"",@"SHT_CUDA_INFO"
	.align	4


	//----- nvinfo : EIATTR_REGCOUNT
	.align		4
        /*0000*/ 	.byte	0x04, 0x2f
        /*0002*/ 	.short	(.L_15 - .L_14)
	.align		4
.L_14:
        /*0004*/ 	.word	index@(_ZN7cutlass13device_kernelINS_4gemm6kernel13GemmUniversalIN4cute5tupleIJiiiiEEENS1_10collective13CollectiveMmaINS1_34MainloopSm90TmaGmmaWarpSpecializedILi3ENS5_IJNS4_1CILi1EEESB_SB_EEENS1_35KernelTmaWarpSpecializedCooperativeEEENS5_IJNSA_ILi128EEENSA_ILi256EEENSA_ILi32EEEEEENS_6half_tENS5_IJlSB_lEEESJ_SK_NS4_8TiledMMAINS4_8MMA_AtomIJNS4_4SM904GMMA26MMA_64x256x16_F32F16F16_SSILNSO_5MajorE0ELSQ_0ELNSO_7ScaleInE1ELSR_1EEEEEENS4_6LayoutINS5_IJNSA_ILi2EEESB_SB_EEENS5_IJSB_NSA_ILi0EEESX_EEEEENS5_IJNS4_10UnderscoreES10_S10_EEEEENS4_13SM90_TMA_LOADENS4_14ComposedLayoutINS4_7SwizzleILi2ELi4ELi3EEENS4_18smem_ptr_flag_bitsILi16EEENSU_INS5_IJNSA_ILi8EEESH_EEENS5_IJSH_SB_EEEEEEEvNS4_8identityES13_S1D_vS1E_EENS_8epilogue10collective6detail29Sm90TmaWarpSpecializedAdapterINS1H_15DefaultEpilogueISJ_SK_SK_NS1G_6thread17LinearCombinationISJ_Li1EffLNS1L_9ScaleType4KindE0ELNS_15FloatRoundStyleE2ESJ_EENS1_15EpilogueDefaultEEEEEvvEEEEvNT_6ParamsE)
        /*0008*/ 	.word	0x000000a8


	//----- nvinfo : EIATTR_FRAME_SIZE
	.align		4
.L_15:
        /*000c*/ 	.byte	0x04, 0x11
        /*000e*/ 	.short	(.L_17 - .L_16)
	.align		4
.L_16:
        /*0010*/ 	.word	index@(_ZN7cutlass13device_kernelINS_4gemm6kernel13GemmUniversalIN4cute5tupleIJiiiiEEENS1_10collective13CollectiveMmaINS1_34MainloopSm90TmaGmmaWarpSpecializedILi3ENS5_IJNS4_1CILi1EEESB_SB_EEENS1_35KernelTmaWarpSpecializedCooperativeEEENS5_IJNSA_ILi128EEENSA_ILi256EEENSA_ILi32EEEEEENS_6half_tENS5_IJlSB_lEEESJ_SK_NS4_8TiledMMAINS4_8MMA_AtomIJNS4_4SM904GMMA26MMA_64x256x16_F32F16F16_SSILNSO_5MajorE0ELSQ_0ELNSO_7ScaleInE1ELSR_1EEEEEENS4_6LayoutINS5_IJNSA_ILi2EEESB_SB_EEENS5_IJSB_NSA_ILi0EEESX_EEEEENS5_IJNS4_10UnderscoreES10_S10_EEEEENS4_13SM90_TMA_LOADENS4_14ComposedLayoutINS4_7SwizzleILi2ELi4ELi3EEENS4_18smem_ptr_flag_bitsILi16EEENSU_INS5_IJNSA_ILi8EEESH_EEENS5_IJSH_SB_EEEEEEEvNS4_8identityES13_S1D_vS1E_EENS_8epilogue10collective6detail29Sm90TmaWarpSpecializedAdapterINS1H_15DefaultEpilogueISJ_SK_SK_NS1G_6thread17LinearCombinationISJ_Li1EffLNS1L_9ScaleType4KindE0ELNS_15FloatRoundStyleE2ESJ_EENS1_15EpilogueDefaultEEEEEvvEEEEvNT_6ParamsE)
        /*0014*/ 	.word	0x00000000


	//----- nvinfo : EIATTR_MIN_STACK_SIZE
	.align		4
.L_17:
        /*0018*/ 	.byte	0x04, 0x12
        /*001a*/ 	.short	(.L_19 - .L_18)
	.align		4
.L_18:
        /*001c*/ 	.word	index@(_ZN7cutlass13device_kernelINS_4gemm6kernel13GemmUniversalIN4cute5tupleIJiiiiEEENS1_10collective13CollectiveMmaINS1_34MainloopSm90TmaGmmaWarpSpecializedILi3ENS5_IJNS4_1CILi1EEESB_SB_EEENS1_35KernelTmaWarpSpecializedCooperativeEEENS5_IJNSA_ILi128EEENSA_ILi256EEENSA_ILi32EEEEEENS_6half_tENS5_IJlSB_lEEESJ_SK_NS4_8TiledMMAINS4_8MMA_AtomIJNS4_4SM904GMMA26MMA_64x256x16_F32F16F16_SSILNSO_5MajorE0ELSQ_0ELNSO_7ScaleInE1ELSR_1EEEEEENS4_6LayoutINS5_IJNSA_ILi2EEESB_SB_EEENS5_IJSB_NSA_ILi0EEESX_EEEEENS5_IJNS4_10UnderscoreES10_S10_EEEEENS4_13SM90_TMA_LOADENS4_14ComposedLayoutINS4_7SwizzleILi2ELi4ELi3EEENS4_18smem_ptr_flag_bitsILi16EEENSU_INS5_IJNSA_ILi8EEESH_EEENS5_IJSH_SB_EEEEEEEvNS4_8identityES13_S1D_vS1E_EENS_8epilogue10collective6detail29Sm90TmaWarpSpecializedAdapterINS1H_15DefaultEpilogueISJ_SK_SK_NS1G_6thread17LinearCombinationISJ_Li1EffLNS1L_9ScaleType4KindE0ELNS_15FloatRoundStyleE2ESJ_EENS1_15EpilogueDefaultEEEEEvvEEEEvNT_6ParamsE)
        /*0020*/ 	.word	0x00000000
.L_19:


//--------------------- .nv.compat                --------------------------
	.section	.nv.compat,"",@"SHT_CUDA_COMPAT_INFO"
	.align	4
        /*0000*/ 	.byte	0x02, 0x09, 0x01, 0x00, 0x02, 0x02, 0x04, 0x00, 0x02, 0x05, 0x05, 0x00, 0x03, 0x07, 0x01, 0x01
        /*0010*/ 	.byte	0x02, 0x03, 0x01, 0x00, 0x02, 0x06, 0x01, 0x00, 0x04, 0x0b, 0x08, 0x00, 0x00, 0x00, 0x00, 0x00
        /*0020*/ 	.byte	0x00, 0x00, 0x00, 0x00


//--------------------- .nv.info._ZN7cutlass13device_kernelINS_4gemm6kernel13GemmUniversalIN4cute5tupleIJiiiiEEENS1_10collective13CollectiveMmaINS1_34MainloopSm90TmaGmmaWarpSpecializedILi3ENS5_IJNS4_1CILi1EEESB_SB_EEENS1_35KernelTmaWarpSpecializedCooperativeEEENS5_IJNSA_ILi128EEENSA_ILi256EEENSA_ILi32EEEEEENS_6half_tENS5_IJlSB_lEEESJ_SK_NS4_8TiledMMAINS4_8MMA_AtomIJNS4_4SM904GMMA26MMA_64x256x16_F32F16F16_SSILNSO_5MajorE0ELSQ_0ELNSO_7ScaleInE1ELSR_1EEEEEENS4_6LayoutINS5_IJNSA_ILi2EEESB_SB_EEENS5_IJSB_NSA_ILi0EEESX_EEEEENS5_IJNS4_10UnderscoreES10_S10_EEEEENS4_13SM90_TMA_LOADENS4_14ComposedLayoutINS4_7SwizzleILi2ELi4ELi3EEENS4_18smem_ptr_flag_bitsILi16EEENSU_INS5_IJNSA_ILi8EEESH_EEENS5_IJSH_SB_EEEEEEEvNS4_8identityES13_S1D_vS1E_EENS_8epilogue10collective6detail29Sm90TmaWarpSpecializedAdapterINS1H_15DefaultEpilogueISJ_SK_SK_NS1G_6thread17LinearCombinationISJ_Li1EffLNS1L_9ScaleType4KindE0ELNS_15FloatRoundStyleE2ESJ_EENS1_15EpilogueDefaultEEEEEvvEEEEvNT_6ParamsE --------------------------
	.section	.nv.info._ZN7cutlass13device_kernelINS_4gemm6kernel13GemmUniversalIN4cute5tupleIJiiiiEEENS1_10collective13CollectiveMmaINS1_34MainloopSm90TmaGmmaWarpSpecializedILi3ENS5_IJNS4_1CILi1EEESB_SB_EEENS1_35KernelTmaWarpSpecializedCooperativeEEENS5_IJNSA_ILi128EEENSA_ILi256EEENSA_ILi32EEEEEENS_6half_tENS5_IJlSB_lEEESJ_SK_NS4_8TiledMMAINS4_8MMA_AtomIJNS4_4SM904GMMA26MMA_64x256x16_F32F16F16_SSILNSO_5MajorE0ELSQ_0ELNSO_7ScaleInE1ELSR_1EEEEEENS4_6LayoutINS5_IJNSA_ILi2EEESB_SB_EEENS5_IJSB_NSA_ILi0EEESX_EEEEENS5_IJNS4_10UnderscoreES10_S10_EEEEENS4_13SM90_TMA_LOADENS4_14ComposedLayoutINS4_7SwizzleILi2ELi4ELi3EEENS4_18smem_ptr_flag_bitsILi16EEENSU_INS5_IJNSA_ILi8EEESH_EEENS5_IJSH_SB_EEEEEEEvNS4_8identityES13_S1D_vS1E_EENS_8epilogue10collective6detail29Sm90TmaWarpSpecializedAdapterINS1H_15DefaultEpilogueISJ_SK_SK_NS1G_6thread17LinearCombinationISJ_Li1EffLNS1L_9ScaleType4KindE0ELNS_15FloatRoundStyleE2ESJ_EENS1_15EpilogueDefaultEEEEEvvEEEEvNT_6ParamsE,"",@"SHT_CUDA_INFO"
	.sectionflags	@""
	.align	4


	//----- nvinfo : EIATTR_CUDA_API_VERSION
	.align		4
        /*0000*/ 	.byte	0x04, 0x37
        /*0002*/ 	.short	(.L_21 - .L_20)
.L_20:
        /*0004*/ 	.word	0x00000082


	//----- nvinfo : EIATTR_KPARAM_INFO
	.align		4
.L_21:
        /*0008*/ 	.byte	0x04, 0x17
        /*000a*/ 	.short	(.L_23 - .L_22)
.L_22:
        /*000c*/ 	.word	0x00000000
        /*0010*/ 	.short	0x0000
        /*0012*/ 	.short	0x0070
        /*0014*/ 	.byte	0x00, 0xf0, 0x01, 0x10


	//----- nvinfo : EIATTR_SPARSE_MMA_MASK
	.align		4
.L_23:
        /*0018*/ 	.byte	0x03, 0x50
        /*001a*/ 	.short	0x0000


	//----- nvinfo : EIATTR_MAXREG_COUNT
	.align		4
        /*001c*/ 	.byte	0x03, 0x1b
        /*001e*/ 	.short	0x00a8


	//----- nvinfo : EIATTR_NUM_BARRIERS
	.align		4
        /*0020*/ 	.byte	0x02, 0x4c
        /*0022*/ 	.byte	0x01
	.zero		1


	//----- nvinfo : EIATTR_EXTERNS
	.align		4
        /*0024*/ 	.byte	0x04, 0x0f
        /*0026*/ 	.short	(.L_25 - .L_24)


	//   ....[0]....
	.align		4
.L_24:
        /*0028*/ 	.word	index@(__assertfail)


	//----- nvinfo : EIATTR_MERCURY_ISA_VERSION
	.align		4
.L_25:
        /*002c*/ 	.byte	0x03, 0x5f
        /*002e*/ 	.short	0x0101


	//----- nvinfo : EIATTR_INT_WARP_WIDE_INSTR_OFFSETS
	.align		4
        /*0030*/ 	.byte	0x04, 0x31
        /*0032*/ 	.short	(.L_27 - .L_26)


	//   ....[0]....
.L_26:
        /*0034*/ 	.word	0x00000390


	//   ....[1]....
        /*0038*/ 	.word	0x000003c0


	//   ....[2]....
        /*003c*/ 	.word	0x000004a0


	//----- nvinfo : EIATTR_COOP_GROUP_MASK_REGIDS
	.align		4
.L_27:
        /*0040*/ 	.byte	0x04, 0x29
        /*0042*/ 	.short	(.L_29 - .L_28)


	//   ....[0]....
.L_28:
        /*0044*/ 	.word	0xffffffff


	//   ....[1]....
        /*0048*/ 	.word	0xffffffff


	//   ....[2]....
        /*004c*/ 	.word	0xffffffff


	//   ....[3]....
        /*0050*/ 	.word	0xffffffff


	//   ....[4]....
        /*0054*/ 	.word	0xffffffff


	//----- nvinfo : EIATTR_COOP_GROUP_INSTR_OFFSETS
	.align		4
.L_29:
        /*0058*/ 	.byte	0x04, 0x28
        /*005a*/ 	.short	(.L_31 - .L_30)


	//   ....[0]....
.L_30:
        /*005c*/ 	.word	0x00000060


	//   ....[1]....
        /*0060*/ 	.word	0x00000070


	//   ....[2]....
        /*0064*/ 	.word	0x00000130


	//   ....[3]....
        /*0068*/ 	.word	0x000002a0


	//   ....[4]....
        /*006c*/ 	.word	0x00000f50


	//----- nvinfo : EIATTR_REG_RECONFIG
	.align		4
.L_31:
        /*0070*/ 	.byte	0x01, 0x54
	.zero		2


	//----- nvinfo : EIATTR_SYSCALL_OFFSETS
	.align		4
        /*0074*/ 	.byte	0x04, 0x46
        /*0076*/ 	.short	(.L_33 - .L_32)


	//   ....[0]....
.L_32:
        /*0078*/ 	.word	0x00001110


	//----- nvinfo : EIATTR_MBARRIER_INSTR_OFFSETS
	.align		4
.L_33:
        /*007c*/ 	.byte	0x04, 0x39
        /*007e*/ 	.short	(.L_35 - .L_34)


	//   ....[0]....
.L_34:
        /*0080*/ 	.word	0x00000230
        /*0084*/ 	.word	0x000000ff
        /*0088*/ 	.word	0x00000000
        /*008c*/ 	.short	0x0100
        /*008e*/ 	.byte	0x08
	.zero		1


	//   ....[1]....
        /*0090*/ 	.word	0x00000240
        /*0094*/ 	.word	0x000000ff
        /*0098*/ 	.word	0x00000018
        /*009c*/ 	.short	0x0100
        /*009e*/ 	.byte	0x08
	.zero		1


	//   ....[2]....
        /*00a0*/ 	.word	0x00000250
        /*00a4*/ 	.word	0x000000ff
        /*00a8*/ 	.word	0x00000008
        /*00ac*/ 	.short	0x0100
        /*00ae*/ 	.byte	0x08
	.zero		1


	//   ....[3]....
        /*00b0*/ 	.word	0x00000260
        /*00b4*/ 	.word	0x000000ff
        /*00b8*/ 	.word	0x00000020
        /*00bc*/ 	.short	0x0100
        /*00be*/ 	.byte	0x08
	.zero		1


	//   ....[4]....
        /*00c0*/ 	.word	0x00000270
        /*00c4*/ 	.word	0x000000ff
        /*00c8*/ 	.word	0x00000010
        /*00cc*/ 	.short	0x0100
        /*00ce*/ 	.byte	0x08
	.zero		1


	//   ....[5]....
        /*00d0*/ 	.word	0x00000280
        /*00d4*/ 	.word	0x000000ff
        /*00d8*/ 	.word	0x00000028
        /*00dc*/ 	.short	0x0100
        /*00de*/ 	.byte	0x08
	.zero		1


	//   ....[6]....
        /*00e0*/ 	.word	0x00000510
        /*00e4*/ 	.word	0x000000ff
        /*00e8*/ 	.word	0x00000040
        /*00ec*/ 	.short	0x0100
        /*00ee*/ 	.byte	0x06
	.zero		1


	//   ....[7]....
        /*00f0*/ 	.word	0x00000570
        /*00f4*/ 	.word	0x000000ff
        /*00f8*/ 	.word	0x00000048
        /*00fc*/ 	.short	0x0100
        /*00fe*/ 	.byte	0x06
	.zero		1


	//   ....[8]....
        /*0100*/ 	.word	0x00001190
        /*0104*/ 	.word	0x00000003
        /*0108*/ 	.word	0x00000000
        /*010c*/ 	.short	0x010a
        /*010e*/ 	.byte	0x3f
	.zero		1


	//   ....[9]....
        /*0110*/ 	.word	0x000011d0
        /*0114*/ 	.word	0x00000003
        /*0118*/ 	.word	0x00000000
        /*011c*/ 	.short	0x010a
        /*011e*/ 	.byte	0x3f
	.zero		1


	//   ....[10]....
        /*0120*/ 	.word	0x00001480
        /*0124*/ 	.word	0x000000ff
        /*0128*/ 	.word	0x00000000
        /*012c*/ 	.short	0x010a
        /*012e*/ 	.byte	0x04
	.zero		1


	//   ....[11]....
        /*0130*/ 	.word	0x000014c0
        /*0134*/ 	.word	0x000000ff
        /*0138*/ 	.word	0x00000000
        /*013c*/ 	.short	0x010a
        /*013e*/ 	.byte	0x04
	.zero		1


	//   ....[12]....
        /*0140*/ 	.word	0x00001630
        /*0144*/ 	.word	0x000000ff
        /*0148*/ 	.word	0x00000000
        /*014c*/ 	.short	0x0101
        /*014e*/ 	.byte	0x04
	.zero		1


	//   ....[13]....
        /*0150*/ 	.word	0x00001830
        /*0154*/ 	.word	0x000000ff
        /*0158*/ 	.word	0x00000000
        /*015c*/ 	.short	0x0101
        /*015e*/ 	.byte	0x06
	.zero		1


	//   ....[14]....
        /*0160*/ 	.word	0x0000a6a0
        /*0164*/ 	.word	0x0000000e
        /*0168*/ 	.word	0x00000018
        /*016c*/ 	.short	0x010a
        /*016e*/ 	.byte	0x3f
	.zero		1


	//   ....[15]....
        /*0170*/ 	.word	0x0000aa20
        /*0174*/ 	.word	0x00000006
        /*0178*/ 	.word	0x00000048
        /*017c*/ 	.short	0x0101
        /*017e*/ 	.byte	0x3f
	.zero		1


	//   ....[16]....
        /*0180*/ 	.word	0x0000b150
        /*0184*/ 	.word	0x00000007
        /*0188*/ 	.word	0x00000000
        /*018c*/ 	.short	0x010a
        /*018e*/ 	.byte	0x3f
	.zero		1


	//   ....[17]....
        /*0190*/ 	.word	0x0000b1d0
        /*0194*/ 	.word	0x00000009
        /*0198*/ 	.word	0x00000000
        /*019c*/ 	.short	0x010a
        /*019e*/ 	.byte	0x3f
	.zero		1


	//   ....[18]....
        /*01a0*/ 	.word	0x0000b260
        /*01a4*/ 	.word	0x00000003
        /*01a8*/ 	.word	0x00000000
        /*01ac*/ 	.short	0x010a
        /*01ae*/ 	.byte	0x3f
	.zero		1


	//   ....[19]....
        /*01b0*/ 	.word	0x0000b2c0
        /*01b4*/ 	.word	0x00000003
        /*01b8*/ 	.word	0x00000000
        /*01bc*/ 	.short	0x010a
        /*01be*/ 	.byte	0x3f
	.zero		1


	//   ....[20]....
        /*01c0*/ 	.word	0x0000b320
        /*01c4*/ 	.word	0x00000004
        /*01c8*/ 	.word	0x00000000
        /*01cc*/ 	.short	0x010a
        /*01ce*/ 	.byte	0x3f
	.zero		1


	//   ....[21]....
        /*01d0*/ 	.word	0x0000b3f0
        /*01d4*/ 	.word	0x0000000e
        /*01d8*/ 	.word	0x00000018
        /*01dc*/ 	.short	0x010a
        /*01de*/ 	.byte	0x3f
	.zero		1


	//   ....[22]....
        /*01e0*/ 	.word	0x0000b4c0
        /*01e4*/ 	.word	0x00000007
        /*01e8*/ 	.word	0x00000000
        /*01ec*/ 	.short	0x010a
        /*01ee*/ 	.byte	0x3f
	.zero		1


	//   ....[23]....
        /*01f0*/ 	.word	0x0000b510
        /*01f4*/ 	.word	0x00000009
        /*01f8*/ 	.word	0x00000000
        /*01fc*/ 	.short	0x010a
        /*01fe*/ 	.byte	0x3f
	.zero		1


	//----- nvinfo : EIATTR_NUM_MBARRIERS
	.align		4
.L_35:
        /*0200*/ 	.byte	0x03, 0x38
        /*0202*/ 	.short	0x0008


	//----- nvinfo : EIATTR_EXIT_INSTR_OFFSETS
	.align		4
        /*0204*/ 	.byte	0x04, 0x1c
        /*0206*/ 	.short	(.L_37 - .L_36)


	//   ....[0]....
.L_36:
        /*0208*/ 	.word	0x000005c0


	//   ....[1]....
        /*020c*/ 	.word	0x00000e80


	//   ....[2]....
        /*0210*/ 	.word	0x00009d10


	//   ....[3]....
        /*0214*/ 	.word	0x0000a340


	//   ....[4]....
        /*0218*/ 	.word	0x0000b2b0


	//----- nvinfo : EIATTR_MAX_THREADS
	.align		4
.L_37:
        /*021c*/ 	.byte	0x04, 0x05
        /*021e*/ 	.short	(.L_39 - .L_38)
.L_38:
        /*0220*/ 	.word	0x00000180
        /*0224*/ 	.word	0x00000001
        /*0228*/ 	.word	0x00000001


	//----- nvinfo : EIATTR_CRS_STACK_SIZE
	.align		4
.L_39:
        /*022c*/ 	.byte	0x04, 0x1e
        /*022e*/ 	.short	(.L_41 - .L_40)
.L_40:
        /*0230*/ 	.word	0x00000000


	//----- nvinfo : EIATTR_CBANK_PARAM_SIZE
	.align		4
.L_41:
        /*0234*/ 	.byte	0x03, 0x19
        /*0236*/ 	.short	0x0470


	//----- nvinfo : EIATTR_PARAM_CBANK
	.align		4
        /*0238*/ 	.byte	0x04, 0x0a
        /*023a*/ 	.short	(.L_43 - .L_42)
	.align		4
.L_42:
        /*023c*/ 	.word	index@(.nv.constant0._ZN7cutlass13device_kernelINS_4gemm6kernel13GemmUniversalIN4cute5tupleIJiiiiEEENS1_10collective13CollectiveMmaINS1_34MainloopSm90TmaGmmaWarpSpecializedILi3ENS5_IJNS4_1CILi1EEESB_SB_EEENS1_35KernelTmaWarpSpecializedCooperativeEEENS5_IJNSA_ILi128EEENSA_ILi256EEENSA_ILi32EEEEEENS_6half_tENS5_IJlSB_lEEESJ_SK_NS4_8TiledMMAINS4_8MMA_AtomIJNS4_4SM904GMMA26MMA_64x256x16_F32F16F16_SSILNSO_5MajorE0ELSQ_0ELNSO_7ScaleInE1ELSR_1EEEEEENS4_6LayoutINS5_IJNSA_ILi2EEESB_SB_EEENS5_IJSB_NSA_ILi0EEESX_EEEEENS5_IJNS4_10UnderscoreES10_S10_EEEEENS4_13SM90_TMA_LOADENS4_14ComposedLayoutINS4_7SwizzleILi2ELi4ELi3EEENS4_18smem_ptr_flag_bitsILi16EEENSU_INS5_IJNSA_ILi8EEESH_EEENS5_IJSH_SB_EEEEEEEvNS4_8identityES13_S1D_vS1E_EENS_8epilogue10collective6detail29Sm90TmaWarpSpecializedAdapterINS1H_15DefaultEpilogueISJ_SK_SK_NS1G_6thread17LinearCombinationISJ_Li1EffLNS1L_9ScaleType4KindE0ELNS_15FloatRoundStyleE2ESJ_EENS1_15EpilogueDefaultEEEEEvvEEEEvNT_6ParamsE)
        /*0240*/ 	.short	0x0210
        /*0242*/ 	.short	0x0470


	//----- nvinfo : EIATTR_SW_WAR
	.align		4
.L_43:
        /*0244*/ 	.byte	0x04, 0x36
        /*0246*/ 	.short	(.L_45 - .L_44)
.L_44:
        /*0248*/ 	.word	0x00000008
.L_45:


//--------------------- .nv.callgraph             --------------------------
	.section	.nv.callgraph,"",@"SHT_CUDA_CALLGRAPH"
	.align	4
	.sectionentsize	8
	.align		4
        /*0000*/ 	.word	0x00000000
	.align		4
        /*0004*/ 	.word	0xffffffff
	.align		4
        /*0008*/ 	.word	index@(_ZN7cutlass13device_kernelINS_4gemm6kernel13GemmUniversalIN4cute5tupleIJiiiiEEENS1_10collective13CollectiveMmaINS1_34MainloopSm90TmaGmmaWarpSpecializedILi3ENS5_IJNS4_1CILi1EEESB_SB_EEENS1_35KernelTmaWarpSpecializedCooperativeEEENS5_IJNSA_ILi128EEENSA_ILi256EEENSA_ILi32EEEEEENS_6half_tENS5_IJlSB_lEEESJ_SK_NS4_8TiledMMAINS4_8MMA_AtomIJNS4_4SM904GMMA26MMA_64x256x16_F32F16F16_SSILNSO_5MajorE0ELSQ_0ELNSO_7ScaleInE1ELSR_1EEEEEENS4_6LayoutINS5_IJNSA_ILi2EEESB_SB_EEENS5_IJSB_NSA_ILi0EEESX_EEEEENS5_IJNS4_10UnderscoreES10_S10_EEEEENS4_13SM90_TMA_LOADENS4_14ComposedLayoutINS4_7SwizzleILi2ELi4ELi3EEENS4_18smem_ptr_flag_bitsILi16EEENSU_INS5_IJNSA_ILi8EEESH_EEENS5_IJSH_SB_EEEEEEEvNS4_8identityES13_S1D_vS1E_EENS_8epilogue10collective6detail29Sm90TmaWarpSpecializedAdapterINS1H_15DefaultEpilogueISJ_SK_SK_NS1G_6thread17LinearCombinationISJ_Li1EffLNS1L_9ScaleType4KindE0ELNS_15FloatRoundStyleE2ESJ_EENS1_15EpilogueDefaultEEEEEvvEEEEvNT_6ParamsE)
	.align		4
        /*000c*/ 	.word	index@(__assertfail)
	.align		4
        /*0010*/ 	.word	0x00000000
	.align		4
        /*0014*/ 	.word	0xfffffffe
	.align		4
        /*0018*/ 	.word	0x00000000
	.align		4
        /*001c*/ 	.word	0xfffffffd
	.align		4
        /*0020*/ 	.word	0x00000000
	.align		4
        /*0024*/ 	.word	0xfffffffc


//--------------------- .nv.constant4             --------------------------
	.section	.nv.constant4,"a",@progbits
	.align	8
	.align		8
.nv.constant4:
        /*0000*/ 	.dword	__assertfail
	.align		8
        /*0008*/ 	.dword	__unnamed_1
	.align		8
        /*0010*/ 	.dword	_ZN39_INTERNAL_cdcae836_4_k_cu_43bbdc23_28884cuda3std3__45__cpo5beginE
	.align		8
        /*0018*/ 	.dword	_ZN39_INTERNAL_cdcae836_4_k_cu_43bbdc23_28884cuda3std3__45__cpo3endE
	.align		8
        /*0020*/ 	.dword	_ZN39_INTERNAL_cdcae836_4_k_cu_43bbdc23_28884cuda3std3__45__cpo6cbeginE
	.align		8
        /*0028*/ 	.dword	_ZN39_INTERNAL_cdcae836_4_k_cu_43bbdc23_28884cuda3std3__45__cpo4cendE
	.align		8
        /*0030*/ 	.dword	_ZN39_INTERNAL_cdcae836_4_k_cu_43bbdc23_28884cuda3std3__441_GLOBAL__N__cdcae836_4_k_cu_43bbdc23_28886ignoreE
	.align		8
        /*0038*/ 	.dword	_ZN39_INTERNAL_cdcae836_4_k_cu_43bbdc23_28884cuda3std3__419piecewise_constructE
	.align		8
        /*0040*/ 	.dword	_ZN39_INTERNAL_cdcae836_4_k_cu_43bbdc23_28884cuda3std3__48in_placeE
	.align		8
        /*0048*/ 	.dword	_ZN39_INTERNAL_cdcae836_4_k_cu_43bbdc23_28884cuda3std6ranges3__45__cpo4swapE
	.align		8
        /*0050*/ 	.dword	_ZN39_INTERNAL_cdcae836_4_k_cu_43bbdc23_28884cuda3std6ranges3__45__cpo9iter_moveE
	.align		8
        /*0058*/ 	.dword	_ZN39_INTERNAL_cdcae836_4_k_cu_43bbdc23_28884cute7productE
	.align		8
        /*0060*/ 	.dword	_ZN39_INTERNAL_cdcae836_4_k_cu_43bbdc23_28884cute1_E
	.align		8
        /*0068*/ 	.dword	$str$22
	.align		8
        /*0070*/ 	.dword	$str$23


//--------------------- .text._ZN7cutlass13device_kernelINS_4gemm6kernel13GemmUniversalIN4cute5tupleIJiiiiEEENS1_10collective13CollectiveMmaINS1_34MainloopSm90TmaGmmaWarpSpecializedILi3ENS5_IJNS4_1CILi1EEESB_SB_EEENS1_35KernelTmaWarpSpecializedCooperativeEEENS5_IJNSA_ILi128EEENSA_ILi256EEENSA_ILi32EEEEEENS_6half_tENS5_IJlSB_lEEESJ_SK_NS4_8TiledMMAINS4_8MMA_AtomIJNS4_4SM904GMMA26MMA_64x256x16_F32F16F16_SSILNSO_5MajorE0ELSQ_0ELNSO_7ScaleInE1ELSR_1EEEEEENS4_6LayoutINS5_IJNSA_ILi2EEESB_SB_EEENS5_IJSB_NSA_ILi0EEESX_EEEEENS5_IJNS4_10UnderscoreES10_S10_EEEEENS4_13SM90_TMA_LOADENS4_14ComposedLayoutINS4_7SwizzleILi2ELi4ELi3EEENS4_18smem_ptr_flag_bitsILi16EEENSU_INS5_IJNSA_ILi8EEESH_EEENS5_IJSH_SB_EEEEEEEvNS4_8identityES13_S1D_vS1E_EENS_8epilogue10collective6detail29Sm90TmaWarpSpecializedAdapterINS1H_15DefaultEpilogueISJ_SK_SK_NS1G_6thread17LinearCombinationISJ_Li1EffLNS1L_9ScaleType4KindE0ELNS_15FloatRoundStyleE2ESJ_EENS1_15EpilogueDefaultEEEEEvvEEEEvNT_6ParamsE --------------------------
	.section	.text._ZN7cutlass13device_kernelINS_4gemm6kernel13GemmUniversalIN4cute5tupleIJiiiiEEENS1_10collective13CollectiveMmaINS1_34MainloopSm90TmaGmmaWarpSpecializedILi3ENS5_IJNS4_1CILi1EEESB_SB_EEENS1_35KernelTmaWarpSpecializedCooperativeEEENS5_IJNSA_ILi128EEENSA_ILi256EEENSA_ILi32EEEEEENS_6half_tENS5_IJlSB_lEEESJ_SK_NS4_8TiledMMAINS4_8MMA_AtomIJNS4_4SM904GMMA26MMA_64x256x16_F32F16F16_SSILNSO_5MajorE0ELSQ_0ELNSO_7ScaleInE1ELSR_1EEEEEENS4_6LayoutINS5_IJNSA_ILi2EEESB_SB_EEENS5_IJSB_NSA_ILi0EEESX_EEEEENS5_IJNS4_10UnderscoreES10_S10_EEEEENS4_13SM90_TMA_LOADENS4_14ComposedLayoutINS4_7SwizzleILi2ELi4ELi3EEENS4_18smem_ptr_flag_bitsILi16EEENSU_INS5_IJNSA_ILi8EEESH_EEENS5_IJSH_SB_EEEEEEEvNS4_8identityES13_S1D_vS1E_EENS_8epilogue10collective6detail29Sm90TmaWarpSpecializedAdapterINS1H_15DefaultEpilogueISJ_SK_SK_NS1G_6thread17LinearCombinationISJ_Li1EffLNS1L_9ScaleType4KindE0ELNS_15FloatRoundStyleE2ESJ_EENS1_15EpilogueDefaultEEEEEvvEEEEvNT_6ParamsE,"ax",@progbits
	.align	128
.text._ZN7cutlass13device_kernelINS_4gemm6kernel13GemmUniversalIN4cute5tupleIJiiiiEEENS1_10collective13CollectiveMmaINS1_34MainloopSm90TmaGmmaWarpSpecializedILi3ENS5_IJNS4_1CILi1EEESB_SB_EEENS1_35KernelTmaWarpSpecializedCooperativeEEENS5_IJNSA_ILi128EEENSA_ILi256EEENSA_ILi32EEEEEENS_6half_tENS5_IJlSB_lEEESJ_SK_NS4_8TiledMMAINS4_8MMA_AtomIJNS4_4SM904GMMA26MMA_64x256x16_F32F16F16_SSILNSO_5MajorE0ELSQ_0ELNSO_7ScaleInE1ELSR_1EEEEEENS4_6LayoutINS5_IJNSA_ILi2EEESB_SB_EEENS5_IJSB_NSA_ILi0EEESX_EEEEENS5_IJNS4_10UnderscoreES10_S10_EEEEENS4_13SM90_TMA_LOADENS4_14ComposedLayoutINS4_7SwizzleILi2ELi4ELi3EEENS4_18smem_ptr_flag_bitsILi16EEENSU_INS5_IJNSA_ILi8EEESH_EEENS5_IJSH_SB_EEEEEEEvNS4_8identityES13_S1D_vS1E_EENS_8epilogue10collective6detail29Sm90TmaWarpSpecializedAdapterINS1H_15DefaultEpilogueISJ_SK_SK_NS1G_6thread17LinearCombinationISJ_Li1EffLNS1L_9ScaleType4KindE0ELNS_15FloatRoundStyleE2ESJ_EENS1_15EpilogueDefaultEEEEEvvEEEEvNT_6ParamsE:
        .type           _ZN7cutlass13device_kernelINS_4gemm6kernel13GemmUniversalIN4cute5tupleIJiiiiEEENS1_10collective13CollectiveMmaINS1_34MainloopSm90TmaGmmaWarpSpecializedILi3ENS5_IJNS4_1CILi1EEESB_SB_EEENS1_35KernelTmaWarpSpecializedCooperativeEEENS5_IJNSA_ILi128EEENSA_ILi256EEENSA_ILi32EEEEEENS_6half_tENS5_IJlSB_lEEESJ_SK_NS4_8TiledMMAINS4_8MMA_AtomIJNS4_4SM904GMMA26MMA_64x256x16_F32F16F16_SSILNSO_5MajorE0ELSQ_0ELNSO_7ScaleInE1ELSR_1EEEEEENS4_6LayoutINS5_IJNSA_ILi2EEESB_SB_EEENS5_IJSB_NSA_ILi0EEESX_EEEEENS5_IJNS4_10UnderscoreES10_S10_EEEEENS4_13SM90_TMA_LOADENS4_14ComposedLayoutINS4_7SwizzleILi2ELi4ELi3EEENS4_18smem_ptr_flag_bitsILi16EEENSU_INS5_IJNSA_ILi8EEESH_EEENS5_IJSH_SB_EEEEEEEvNS4_8identityES13_S1D_vS1E_EENS_8epilogue10collective6detail29Sm90TmaWarpSpecializedAdapterINS1H_15DefaultEpilogueISJ_SK_SK_NS1G_6thread17LinearCombinationISJ_Li1EffLNS1L_9ScaleType4KindE0ELNS_15FloatRoundStyleE2ESJ_EENS1_15EpilogueDefaultEEEEEvvEEEEvNT_6ParamsE,@function
        .size           _ZN7cutlass13device_kernelINS_4gemm6kernel13GemmUniversalIN4cute5tupleIJiiiiEEENS1_10collective13CollectiveMmaINS1_34MainloopSm90TmaGmmaWarpSpecializedILi3ENS5_IJNS4_1CILi1EEESB_SB_EEENS1_35KernelTmaWarpSpecializedCooperativeEEENS5_IJNSA_ILi128EEENSA_ILi256EEENSA_ILi32EEEEEENS_6half_tENS5_IJlSB_lEEESJ_SK_NS4_8TiledMMAINS4_8MMA_AtomIJNS4_4SM904GMMA26MMA_64x256x16_F32F16F16_SSILNSO_5MajorE0ELSQ_0ELNSO_7ScaleInE1ELSR_1EEEEEENS4_6LayoutINS5_IJNSA_ILi2EEESB_SB_EEENS5_IJSB_NSA_ILi0EEESX_EEEEENS5_IJNS4_10UnderscoreES10_S10_EEEEENS4_13SM90_TMA_LOADENS4_14ComposedLayoutINS4_7SwizzleILi2ELi4ELi3EEENS4_18smem_ptr_flag_bitsILi16EEENSU_INS5_IJNSA_ILi8EEESH_EEENS5_IJSH_SB_EEEEEEEvNS4_8identityES13_S1D_vS1E_EENS_8epilogue10collective6detail29Sm90TmaWarpSpecializedAdapterINS1H_15DefaultEpilogueISJ_SK_SK_NS1G_6thread17LinearCombinationISJ_Li1EffLNS1L_9ScaleType4KindE0ELNS_15FloatRoundStyleE2ESJ_EENS1_15EpilogueDefaultEEEEEvvEEEEvNT_6ParamsE,(.L_x_320 - _ZN7cutlass13device_kernelINS_4gemm6kernel13GemmUniversalIN4cute5tupleIJiiiiEEENS1_10collective13CollectiveMmaINS1_34MainloopSm90TmaGmmaWarpSpecializedILi3ENS5_IJNS4_1CILi1EEESB_SB_EEENS1_35KernelTmaWarpSpecializedCooperativeEEENS5_IJNSA_ILi128EEENSA_ILi256EEENSA_ILi32EEEEEENS_6half_tENS5_IJlSB_lEEESJ_SK_NS4_8TiledMMAINS4_8MMA_AtomIJNS4_4SM904GMMA26MMA_64x256x16_F32F16F16_SSILNSO_5MajorE0ELSQ_0ELNSO_7ScaleInE1ELSR_1EEEEEENS4_6LayoutINS5_IJNSA_ILi2EEESB_SB_EEENS5_IJSB_NSA_ILi0EEESX_EEEEENS5_IJNS4_10UnderscoreES10_S10_EEEEENS4_13SM90_TMA_LOADENS4_14ComposedLayoutINS4_7SwizzleILi2ELi4ELi3EEENS4_18smem_ptr_flag_bitsILi16EEENSU_INS5_IJNSA_ILi8EEESH_EEENS5_IJSH_SB_EEEEEEEvNS4_8identityES13_S1D_vS1E_EENS_8epilogue10collective6detail29Sm90TmaWarpSpecializedAdapterINS1H_15DefaultEpilogueISJ_SK_SK_NS1G_6thread17LinearCombinationISJ_Li1EffLNS1L_9ScaleType4KindE0ELNS_15FloatRoundStyleE2ESJ_EENS1_15EpilogueDefaultEEEEEvvEEEEvNT_6ParamsE)
        .other          _ZN7cutlass13device_kernelINS_4gemm6kernel13GemmUniversalIN4cute5tupleIJiiiiEEENS1_10collective13CollectiveMmaINS1_34MainloopSm90TmaGmmaWarpSpecializedILi3ENS5_IJNS4_1CILi1EEESB_SB_EEENS1_35KernelTmaWarpSpecializedCooperativeEEENS5_IJNSA_ILi128EEENSA_ILi256EEENSA_ILi32EEEEEENS_6half_tENS5_IJlSB_lEEESJ_SK_NS4_8TiledMMAINS4_8MMA_AtomIJNS4_4SM904GMMA26MMA_64x256x16_F32F16F16_SSILNSO_5MajorE0ELSQ_0ELNSO_7ScaleInE1ELSR_1EEEEEENS4_6LayoutINS5_IJNSA_ILi2EEESB_SB_EEENS5_IJSB_NSA_ILi0EEESX_EEEEENS5_IJNS4_10UnderscoreES10_S10_EEEEENS4_13SM90_TMA_LOADENS4_14ComposedLayoutINS4_7SwizzleILi2ELi4ELi3EEENS4_18smem_ptr_flag_bitsILi16EEENSU_INS5_IJNSA_ILi8EEESH_EEENS5_IJSH_SB_EEEEEEEvNS4_8identityES13_S1D_vS1E_EENS_8epilogue10collective6detail29Sm90TmaWarpSpecializedAdapterINS1H_15DefaultEpilogueISJ_SK_SK_NS1G_6thread17LinearCombinationISJ_Li1EffLNS1L_9ScaleType4KindE0ELNS_15FloatRoundStyleE2ESJ_EENS1_15EpilogueDefaultEEEEEvvEEEEvNT_6ParamsE,@"STO_CUDA_ENTRY STV_DEFAULT"
_ZN7cutlass13device_kernelINS_4gemm6kernel13GemmUniversalIN4cute5tupleIJiiiiEEENS1_10collective13CollectiveMmaINS1_34MainloopSm90TmaGmmaWarpSpecializedILi3ENS5_IJNS4_1CILi1EEESB_SB_EEENS1_35KernelTmaWarpSpecializedCooperativeEEENS5_IJNSA_ILi128EEENSA_ILi256EEENSA_ILi32EEEEEENS_6half_tENS5_IJlSB_lEEESJ_SK_NS4_8TiledMMAINS4_8MMA_AtomIJNS4_4SM904GMMA26MMA_64x256x16_F32F16F16_SSILNSO_5MajorE0ELSQ_0ELNSO_7ScaleInE1ELSR_1EEEEEENS4_6LayoutINS5_IJNSA_ILi2EEESB_SB_EEENS5_IJSB_NSA_ILi0EEESX_EEEEENS5_IJNS4_10UnderscoreES10_S10_EEEEENS4_13SM90_TMA_LOADENS4_14ComposedLayoutINS4_7SwizzleILi2ELi4ELi3EEENS4_18smem_ptr_flag_bitsILi16EEENSU_INS5_IJNSA_ILi8EEESH_EEENS5_IJSH_SB_EEEEEEEvNS4_8identityES13_S1D_vS1E_EENS_8epilogue10collective6detail29Sm90TmaWarpSpecializedAdapterINS1H_15DefaultEpilogueISJ_SK_SK_NS1G_6thread17LinearCombinationISJ_Li1EffLNS1L_9ScaleType4KindE0ELNS_15FloatRoundStyleE2ESJ_EENS1_15EpilogueDefaultEEEEEvvEEEEvNT_6ParamsE:
[----:B------:R-:W0:Y:S01]  /*0000*/  LDC R1, c[0x0][0x28] ;  /* 0x00000a00ff017b82 */ /* 0x000e220000000800 */
[----:B------:R-:W1:Y:S01]  /*0010*/  S2R R18, SR_TID.X ;  /* 0x0000000000127919 */ /* 0x000e620000002100 */
[----:B------:R-:W-:Y:S01]  /*0020*/  ELECT P0, URZ, PT ;  /* 0x00000000003f782f */ /* 0x000fe20003800000 */
[----:B------:R-:W-:Y:S01]  /*0030*/  BSSY B0, `(.L_x_0) ;  /* 0x000000f000007945 */ /* 0x000fe20003800000 */
[--C-:B-1----:R-:W-:Y:S02]  /*0040*/  SHF.R.U32.HI R0, RZ, 0x5, R18.reuse ;  /* 0x00000005ff007819 */ /* 0x102fe40000011612 */
[----:B------:R-:W-:-:S03]  /*0050*/  SHF.R.U32.HI R22, RZ, 0x7, R18 ;  /* 0x00000007ff167819 */ /* 0x000fc60000011612 */
[----:B------:R-:W1:Y:S04]  /*0060*/  SHFL.IDX PT, R5, R0, RZ, 0x1f ;  /* 0x00001fff00057589 */ /* 0x000e6800000e0000 */
[----:B------:R2:W3:Y:S01]  /*0070*/  SHFL.IDX PT, R8, R22, RZ, 0x1f ;  /* 0x00001fff16087589 */ /* 0x0004e200000e0000 */
[----:B-1----:R-:W-:-:S13]  /*0080*/  ISETP.NE.OR P0, PT, R5, RZ, !P0 ;  /* 0x000000ff0500720c */ /* 0x002fda0004705670 */
[----:B0-23--:R-:W-:Y:S05]  /*0090*/  @P0 BRA `(.L_x_1) ;  /* 0x0000000000200947 */ /* 0x00dfea0003800000 */
[----:B------:R-:W-:Y:S02]  /*00a0*/  ULDC.64 UR4, c[0x0][0x198] ;  /* 0x0000660000047ab9 */ /* 0x000fe40000000a00 */
[----:B------:R-:W-:Y:S02]  /*00b0*/  UIADD3 UR6, UP0, UR4, 0xf0, URZ ;  /* 0x000000f004067890 */ /* 0x000fe4000ff1e03f */
[----:B------:R-:W-:Y:S02]  /*00c0*/  UIADD3 UR4, UP1, UR4, 0x1f0, URZ ;  /* 0x000001f004047890 */ /* 0x000fe4000ff3e03f */
[----:B------:R-:W-:Y:S02]  /*00d0*/  UIADD3.X UR7, URZ, UR5, URZ, UP0, !UPT ;  /* 0x000000053f077290 */ /* 0x000fe400087fe43f */
[----:B------:R-:W-:-:S07]  /*00e0*/  UIADD3.X UR5, URZ, UR5, URZ, UP1, !UPT ;  /* 0x000000053f057290 */ /* 0x000fce0008ffe43f */
[----:B------:R0:W-:Y:S02]  /*00f0*/  UTMACCTL.PF [UR6] ;  /* 0x00000000060079b9 */ /* 0x0001e40008040000 */
[----:B------:R0:W-:Y:S02]  /*0100*/  UTMACCTL.PF [UR4] ;  /* 0x00000000040079b9 */ /* 0x0001e40008040000 */
[----:B0-----:R-:W-:Y:S01]  /*0110*/  NOP ;  /* 0x0000000000007918 */ /* 0x001fe20000000000 */
.L_x_1:
[----:B------:R-:W-:Y:S05]  /*0120*/  BSYNC B0 ;  /* 0x0000000000007941 */ /* 0x000fea0003800000 */
.L_x_0:
[----:B------:R-:W0:Y:S02]  /*0130*/  SHFL.IDX PT, R2, R0, RZ, 0x1f ;  /* 0x00001fff00027589 */ /* 0x000e2400000e0000 */
[----:B0-----:R-:W-:-:S13]  /*0140*/  ISETP.NE.AND P0, PT, R2, RZ, PT ;  /* 0x000000ff0200720c */ /* 0x001fda0003f05270 */
[----:B------:R-:W-:Y:S05]  /*0150*/  @P0 BRA `(.L_x_2) ;  /* 0x0000000000500947 */ /* 0x000fea0003800000 */
[----:B------:R-:W0:Y:S01]  /*0160*/  S2UR UR8, SR_CgaCtaId ;  /* 0x00000000000879c3 */ /* 0x000e220000008800 */
[----:B------:R-:W-:Y:S01]  /*0170*/  UMOV UR4, 0x400 ;  /* 0x0000040000047882 */ /* 0x000fe20000000000 */
[----:B------:R-:W-:Y:S01]  /*0180*/  UMOV UR5, 0x1 ;  /* 0x0000000100057882 */ /* 0x000fe20000000000 */
[----:B------:R-:W-:Y:S01]  /*0190*/  UMOV UR6, 0x100 ;  /* 0x0000010000067882 */ /* 0x000fe20000000000 */
[----:B------:R-:W-:Y:S01]  /*01a0*/  ELECT P0, URZ, PT ;  /* 0x00000000003f782f */ /* 0x000fe20003800000 */
[----:B------:R-:W-:-:S04]  /*01b0*/  UIADD3 UR6, -UR6, 0x100000, URZ ;  /* 0x0010000006067890 */ /* 0x000fc8000fffe13f */
[----:B------:R-:W-:Y:S02]  /*01c0*/  USHF.L.U32 UR7, UR6, 0xb, URZ ;  /* 0x0000000b06077899 */ /* 0x000fe4000800063f */
[----:B------:R-:W-:Y:S02]  /*01d0*/  USHF.L.U32 UR6, UR6, 0x1, URZ ;  /* 0x0000000106067899 */ /* 0x000fe4000800063f */
[----:B0-----:R-:W-:Y:S02]  /*01e0*/  ULEA UR8, UR8, UR4, 0x18 ;  /* 0x0000000408087291 */ /* 0x001fe4000f8ec03f */
[----:B------:R-:W-:-:S04]  /*01f0*/  UIADD3 UR4, -UR5, 0x100000, URZ ;  /* 0x0010000005047890 */ /* 0x000fc8000fffe13f */
[----:B------:R-:W-:Y:S02]  /*0200*/  USHF.L.U32 UR5, UR4, 0xb, URZ ;  /* 0x0000000b04057899 */ /* 0x000fe4000800063f */
[----:B------:R-:W-:Y:S01]  /*0210*/  USHF.L.U32 UR4, UR4, 0x1, URZ ;  /* 0x0000000104047899 */ /* 0x000fe2000800063f */
[----:B------:R-:W0:Y:S11]  /*0220*/  FENCE.VIEW.ASYNC.S ;  /* 0x00000000000073c6 */ /* 0x000e360000000000 */
[----:B0-----:R0:W1:Y:S01]  /*0230*/  SYNCS.EXCH.64 URZ, [UR8], UR4 ;  /* 0x00000004083f75b2 */ /* 0x0010620008000100 */
[----:B------:R0:W2:Y:S01]  /*0240*/  SYNCS.EXCH.64 URZ, [UR8+0x18], UR6 ;  /* 0x00001806083f75b2 */ /* 0x0000a20008000100 */
[----:B------:R0:W3:Y:S01]  /*0250*/  SYNCS.EXCH.64 URZ, [UR8+0x8], UR4 ;  /* 0x00000804083f75b2 */ /* 0x0000e20008000100 */
[----:B------:R0:W4:Y:S01]  /*0260*/  SYNCS.EXCH.64 URZ, [UR8+0x20], UR6 ;  /* 0x00002006083f75b2 */ /* 0x0001220008000100 */
[----:B------:R0:W0:Y:S01]  /*0270*/  SYNCS.EXCH.64 URZ, [UR8+0x10], UR4 ;  /* 0x00001004083f75b2 */ /* 0x0000220008000100 */
[----:B------:R0:W0:Y:S01]  /*0280*/  SYNCS.EXCH.64 URZ, [UR8+0x28], UR6 ;  /* 0x00002806083f75b2 */ /* 0x0000220008000100 */
[----:B------:R-:W-:Y:S01]  /*0290*/  NOP ;  /* 0x0000000000007918 */ /* 0x000fe20000000000 */
.L_x_2:
[----:B------:R-:W5:Y:S01]  /*02a0*/  SHFL.IDX PT, R0, R0, RZ, 0x1f ;  /* 0x00001fff00007589 */ /* 0x000f6200000e0000 */
[----:B------:R-:W-:Y:S01]  /*02b0*/  ELECT P0, URZ, PT ;  /* 0x00000000003f782f */ /* 0x000fe20003800000 */
[----:B------:R-:W1:Y:S01]  /*02c0*/  LDC R2, c[0x0][0x65c] ;  /* 0x00019700ff027b82 */ /* 0x000e620000000800 */
[----:B------:R-:W-:Y:S01]  /*02d0*/  SHF.R.S32.HI R6, RZ, 0x1f, R5 ;  /* 0x0000001fff067819 */ /* 0x000fe20000011405 */
[----:B------:R-:W2:Y:S01]  /*02e0*/  S2R R3, SR_CTAID.Y ;  /* 0x0000000000037919 */ /* 0x000ea20000002600 */
[----:B0-----:R-:W-:Y:S01]  /*02f0*/  UMOV UR4, 0x20 ;  /* 0x0000002000047882 */ /* 0x001fe20000000000 */
[----:B------:R-:W-:Y:S01]  /*0300*/  ISETP.NE.AND P2, PT, R8, RZ, PT ;  /* 0x000000ff0800720c */ /* 0x000fe20003f45270 */
[----:B------:R-:W-:Y:S01]  /*0310*/  NOP ;  /* 0x0000000000007918 */ /* 0x000fe20000000000 */
[----:B------:R-:W0:Y:S01]  /*0320*/  S2R R4, SR_CTAID.X ;  /* 0x0000000000047919 */ /* 0x000e220000002500 */
[----:B------:R-:W-:Y:S01]  /*0330*/  LEA.HI R6, R6, R5, RZ, 0x2 ;  /* 0x0000000506067211 */ /* 0x000fe200078f10ff */
[----:B------:R-:W-:Y:S01]  /*0340*/  NOP ;  /* 0x0000000000007918 */ /* 0x000fe20000000000 */
[----:B-----5:R-:W-:-:S02]  /*0350*/  ISETP.NE.OR P0, PT, R0, RZ, !P0 ;  /* 0x000000ff0000720c */ /* 0x020fc40004705670 */
[----:B-1----:R-:W-:-:S04]  /*0360*/  ISETP.NE.AND P3, PT, R2, 0x1, PT ;  /* 0x000000010200780c */ /* 0x002fc80003f65270 */
[----:B------:R-:W-:Y:S02]  /*0370*/  P2R R0, PR, RZ, 0x8 ;  /* 0x00000008ff007803 */ /* 0x000fe40000000000 */
[----:B------:R-:W-:-:S05]  /*0380*/  LOP3.LUT R0, R6, 0xfffffffc, RZ, 0xc0, !PT ;  /* 0xfffffffc06007812 */ /* 0x000fca00078ec0ff */
[----:B------:R-:W-:Y:S01]  /*0390*/  VOTEU.ALL UP0, P0 ;  /* 0x00000000003f7886 */ /* 0x000fe20000000000 */
[----:B------:R-:W-:Y:S01]  /*03a0*/  IMAD.IADD R0, R5, 0x1, -R0 ;  /* 0x0000000105007824 */ /* 0x000fe200078e0a00 */
[----:B------:R-:W0:Y:S01]  /*03b0*/  @P3 LDC R17, c[0x0][0x10] ;  /* 0x00000400ff113b82 */ /* 0x000e220000000800 */
[----:B------:R-:W-:Y:S01]  /*03c0*/  VOTEU.ALL UP1, P0 ;  /* 0x00000000003f7886 */ /* 0x000fe20000020000 */
[----:B--2---:R-:W-:Y:S01]  /*03d0*/  @P3 IMAD.MOV.U32 R6, RZ, RZ, R3 ;  /* 0x000000ffff063224 */ /* 0x004fe200078e0003 */
[----:B------:R-:W-:Y:S01]  /*03e0*/  @!UP0 UMOV UR6, 0x400 ;  /* 0x0000040000068882 */ /* 0x000fe20000000000 */
[----:B------:R-:W-:-:S04]  /*03f0*/  @!UP0 UIADD3 UR4, -UR4, 0x100000, URZ ;  /* 0x0010000004048890 */ /* 0x000fc8000fffe13f */
[----:B------:R-:W-:Y:S02]  /*0400*/  @!UP0 USHF.L.U32 UR5, UR4, 0xb, URZ ;  /* 0x0000000b04058899 */ /* 0x000fe4000800063f */
[----:B------:R-:W-:Y:S01]  /*0410*/  @!UP0 USHF.L.U32 UR4, UR4, 0x1, URZ ;  /* 0x0000000104048899 */ /* 0x000fe2000800063f */
[----:B------:R-:W-:Y:S02]  /*0420*/  @P3 IMAD.MOV.U32 R7, RZ, RZ, RZ ;  /* 0x000000ffff073224 */ /* 0x000fe400078e00ff */
[----:B------:R-:W-:Y:S01]  /*0430*/  IMAD.MOV.U32 R5, RZ, RZ, RZ ;  /* 0x000000ffff057224 */ /* 0x000fe200078e00ff */
[----:B------:R-:W1:Y:S01]  /*0440*/  @!UP0 S2UR UR7, SR_CgaCtaId ;  /* 0x00000000000789c3 */ /* 0x000e620000008800 */
[----:B------:R-:W-:-:S07]  /*0450*/  @P3 IMAD.MOV.U32 R11, RZ, RZ, RZ ;  /* 0x000000ffff0b3224 */ /* 0x000fce00078e00ff */
[----:B------:R-:W2:Y:S01]  /*0460*/  @!P3 LDC R9, c[0x0][0xc] ;  /* 0x00000300ff09bb82 */ /* 0x000ea20000000800 */
[----:B0-----:R-:W-:-:S04]  /*0470*/  @P3 IMAD.WIDE.U32 R16, R4, R17, R6 ;  /* 0x0000001104103225 */ /* 0x001fc800078e0006 */
[----:B------:R-:W-:Y:S01]  /*0480*/  @P3 IMAD.IADD R17, R17, 0x1, R11 ;  /* 0x0000000111113824 */ /* 0x000fe200078e020b */
[----:B-1----:R-:W-:Y:S01]  /*0490*/  @!UP0 ULEA UR6, UR7, UR6, 0x18 ;  /* 0x0000000607068291 */ /* 0x002fe2000f8ec03f */
[----:B------:R-:W-:Y:S01]  /*04a0*/  VOTEU.ALL UP0, P0 ;  /* 0x00000000003f7886 */ /* 0x000fe20000000000 */
[----:B------:R-:W-:-:S04]  /*04b0*/  ISETP.NE.AND P0, PT, R0, 0x3, PT ;  /* 0x000000030000780c */ /* 0x000fc80003f05270 */
[----:B------:R-:W-:Y:S01]  /*04c0*/  ISETP.EQ.OR P0, PT, R0, RZ, !P0 ;  /* 0x000000ff0000720c */ /* 0x000fe20004702670 */
[----:B--2---:R-:W-:-:S03]  /*04d0*/  @!P3 IMAD.WIDE.U32 R6, R9, R3, R4 ;  /* 0x000000030906b225 */ /* 0x004fc600078e0004 */
[C---:B------:R-:W-:Y:S01]  /*04e0*/  ISETP.EQ.AND P0, PT, R8.reuse, RZ, P0 ;  /* 0x000000ff0800720c */ /* 0x040fe20000702270 */
[----:B------:R-:W-:Y:S01]  /*04f0*/  VIADD R8, R8, 0xffffffff ;  /* 0xffffffff08087836 */ /* 0x000fe20000000000 */
[----:B------:R-:W0:Y:S02]  /*0500*/  FENCE.VIEW.ASYNC.S ;  /* 0x00000000000073c6 */ /* 0x000e240000000000 */
[----:B0-----:R0:W3:Y:S01]  /*0510*/  @!UP0 SYNCS.EXCH.64 URZ, [UR6+0x40], UR4 ;  /* 0x00004004063f85b2 */ /* 0x0010e20008000100 */
[----:B------:R-:W-:Y:S01]  /*0520*/  @!P3 IMAD.MOV.U32 R16, RZ, RZ, R6 ;  /* 0x000000ffff10b224 */ /* 0x000fe200078e0006 */
[----:B------:R-:W-:Y:S01]  /*0530*/  SEL R19, RZ, 0x1, !P0 ;  /* 0x00000001ff137807 */ /* 0x000fe20004000000 */
[----:B------:R-:W-:Y:S01]  /*0540*/  @!P3 IMAD.MOV.U32 R17, RZ, RZ, R7 ;  /* 0x000000ffff11b224 */ /* 0x000fe200078e0007 */
[----:B------:R-:W-:-:S04]  /*0550*/  ISETP.GE.U32.AND P1, PT, R8, 0x2, PT ;  /* 0x000000020800780c */ /* 0x000fc80003f26070 */
[----:B------:R-:W-:Y:S01]  /*0560*/  SEL R19, R19, 0x2, P1 ;  /* 0x0000000213137807 */ /* 0x000fe20000800000 */
[----:B------:R0:W3:Y:S01]  /*0570*/  @!UP1 SYNCS.EXCH.64 URZ, [UR6+0x48], UR4 ;  /* 0x00004804063f95b2 */ /* 0x0000e20008000100 */
[----:B------:R-:W-:Y:S01]  /*0580*/  NOP ;  /* 0x0000000000007918 */ /* 0x000fe20000000000 */
[----:B---34-:R-:W-:Y:S06]  /*0590*/  BAR.SYNC.DEFER_BLOCKING 0x0 ;  /* 0x0000000000007b1d */ /* 0x018fec0000010000 */
[----:B------:R-:W-:Y:S05]  /*05a0*/  @!P2 BRA `(.L_x_3) ;  /* 0x0000009400dca947 */ /* 0x000fea0003800000 */
[----:B------:R-:W-:-:S13]  /*05b0*/  ISETP.GT.U32.AND P0, PT, R8, 0x1, PT ;  /* 0x000000010800780c */ /* 0x000fda0003f04070 */
[----:B0-----:R-:W-:Y:S05]  /*05c0*/  @P0 EXIT ;  /* 0x000000000000094d */ /* 0x001fea0003800000 */
[----:B------:R-:W-:Y:S01]  /*05d0*/  ULDC.64 UR4, c[0x0][0x650] ;  /* 0x0001940000047ab9 */ /* 0x000fe20000000a00 */
[----:B------:R-:W-:Y:S01]  /*05e0*/  PRMT R0, RZ, 0x7610, R0 ;  /* 0x00007610ff007816 */ /* 0x000fe20000000000 */
[----:B------:R-:W-:Y:S01]  /*05f0*/  IMAD.MOV.U32 R153, RZ, RZ, -0x1 ;  /* 0xffffffffff997424 */ /* 0x000fe200078e00ff */
[----:B------:R-:W-:Y:S01]  /*0600*/  ISETP.GE.U32.AND P0, PT, R16, UR4, PT ;  /* 0x0000000410007c0c */ /* 0x000fe2000bf06070 */
[----:B------:R-:W-:Y:S02]  /*0610*/  IMAD.MOV.U32 R152, RZ, RZ, -0x1 ;  /* 0xffffffffff987424 */ /* 0x000fe400078e00ff */
[----:B------:R-:W-:Y:S01]  /*0620*/  IMAD.MOV.U32 R23, RZ, RZ, -0x1 ;  /* 0xffffffffff177424 */ /* 0x000fe200078e00ff */
[----:B------:R-:W-:-:S13]  /*0630*/  ISETP.GE.U32.AND.EX P0, PT, R17, UR5, PT, P0 ;  /* 0x0000000511007c0c */ /* 0x000fda000bf06100 */
[----:B------:R-:W-:Y:S05]  /*0640*/  @P0 BRA `(.L_x_4) ;  /* 0x0000000400540947 */ /* 0x000fea0003800000 */
[----:B------:R-:W0:Y:S01]  /*0650*/  LDC.64 R14, c[0x0][0x628] ;  /* 0x00018a00ff0e7b82 */ /* 0x000e220000000a00 */
[----:B------:R-:W-:Y:S02]  /*0660*/  IMAD.MOV.U32 R6, RZ, RZ, R16 ;  /* 0x000000ffff067224 */ /* 0x000fe400078e0010 */
[----:B------:R-:W-:-:S05]  /*0670*/  IMAD.MOV.U32 R7, RZ, RZ, R17 ;  /* 0x000000ffff077224 */ /* 0x000fca00078e0011 */
[----:B------:R-:W1:Y:S08]  /*0680*/  LDC R0, c[0x0][0x630] ;  /* 0x00018c00ff007b82 */ /* 0x000e700000000800 */
[----:B------:R-:W2:Y:S01]  /*0690*/  LDC.64 R20, c[0x0][0x620] ;  /* 0x00018800ff147b82 */ /* 0x000ea20000000a00 */
[----:B0-----:R-:W-:-:S04]  /*06a0*/  ISETP.NE.U32.AND P0, PT, R14, RZ, PT ;  /* 0x000000ff0e00720c */ /* 0x001fc80003f05070 */
[----:B------:R-:W-:-:S13]  /*06b0*/  ISETP.NE.AND.EX P0, PT, R15, RZ, PT, P0 ;  /* 0x000000ff0f00720c */ /* 0x000fda0003f05300 */
[----:B-12---:R-:W-:Y:S05]  /*06c0*/  @!P0 BRA `(.L_x_5) ;  /* 0x0000000000288947 */ /* 0x006fea0003800000 */
[----:B------:R-:W0:Y:S02]  /*06d0*/  LDC R11, c[0x0][0x634] ;  /* 0x00018d00ff0b7b82 */ /* 0x000e240000000800 */
[----:B0-----:R-:W-:-:S05]  /*06e0*/  IADD3 R11, P0, R16, R11, RZ ;  /* 0x0000000b100b7210 */ /* 0x001fca0007f1e0ff */
[----:B------:R-:W-:-:S04]  /*06f0*/  IMAD.X R13, RZ, RZ, R17, P0 ;  /* 0x000000ffff0d7224 */ /* 0x000fc800000e0611 */
[----:B------:R-:W-:-:S04]  /*0700*/  IMAD.WIDE.U32 R6, R13, R14, RZ ;  /* 0x0000000e0d067225 */ /* 0x000fc800078e00ff */
[----:B------:R-:W-:-:S04]  /*0710*/  IMAD.WIDE.U32 R8, P0, R11, R15, R6 ;  /* 0x0000000f0b087225 */ /* 0x000fc80007800006 */
[----:B------:R-:W-:-:S04]  /*0720*/  IMAD.WIDE.U32 R6, R11, R14, RZ ;  /* 0x0000000e0b067225 */ /* 0x000fc800078e00ff */
[----:B------:R-:W-:Y:S01]  /*0730*/  IMAD.X R11, RZ, RZ, RZ, P0 ;  /* 0x000000ffff0b7224 */ /* 0x000fe200000e06ff */
[----:B------:R-:W-:Y:S01]  /*0740*/  IADD3 RZ, P0, R7, R8, RZ ;  /* 0x0000000807ff7210 */ /* 0x000fe20007f1e0ff */
[----:B------:R-:W-:-:S04]  /*0750*/  IMAD.MOV.U32 R10, RZ, RZ, R9 ;  /* 0x000000ffff0a7224 */ /* 0x000fc800078e0009 */
[----:B------:R-:W-:-:S08]  /*0760*/  IMAD.WIDE.U32.X R6, R13, R15, R10, P0 ;  /* 0x0000000f0d067225 */ /* 0x000fd000000e040a */
.L_x_5:
[-CC-:B------:R-:W-:Y:S01]  /*0770*/  SHF.R.U64 R23, R6, R0.reuse, R7.reuse ;  /* 0x0000000006177219 */ /* 0x180fe20000001207 */
[----:B------:R-:W0:Y:S01]  /*0780*/  LDC R10, c[0x0][0x618] ;  /* 0x00018600ff0a7b82 */ /* 0x000e220000000800 */
[----:B------:R-:W-:Y:S01]  /*0790*/  SHF.R.U32.HI R5, RZ, R0, R7 ;  /* 0x00000000ff057219 */ /* 0x000fe20000011607 */
[----:B------:R-:W-:Y:S01]  /*07a0*/  ULDC UR4, c[0x0][0x150] ;  /* 0x0000540000047ab9 */ /* 0x000fe20000000800 */
[----:B------:R-:W-:Y:S02]  /*07b0*/  IADD3 R9, P0, RZ, -R23, RZ ;  /* 0x80000017ff097210 */ /* 0x000fe40007f1e0ff */
[----:B------:R-:W-:-:S03]  /*07c0*/  I2FP.F32.U32 R0, R4 ;  /* 0x0000000400007245 */ /* 0x000fc60000201000 */
[----:B------:R-:W1:Y:S01]  /*07d0*/  LDC.64 R28, c[0x0][0x640] ;  /* 0x00019000ff1c7b82 */ /* 0x000e620000000a00 */
[----:B------:R-:W-:Y:S02]  /*07e0*/  IMAD.X R11, RZ, RZ, ~R5, P0 ;  /* 0x000000ffff0b7224 */ /* 0x000fe400000e0e05 */
[----:B------:R-:W-:Y:S01]  /*07f0*/  FMUL R0, R0, UR4 ;  /* 0x0000000400007c20 */ /* 0x000fe20008400000 */
[----:B------:R-:W-:Y:S01]  /*0800*/  IMAD.WIDE.U32 R6, R9, R20, R16 ;  /* 0x0000001409067225 */ /* 0x000fe200078e0010 */
[----:B------:R-:W-:-:S03]  /*0810*/  ULDC UR4, c[0x0][0x154] ;  /* 0x0000550000047ab9 */ /* 0x000fc60000000800 */
[----:B------:R-:W-:Y:S01]  /*0820*/  IMAD R8, R11, R20, RZ ;  /* 0x000000140b087224 */ /* 0x000fe200078e02ff */
[----:B------:R-:W2:Y:S01]  /*0830*/  LDC R5, c[0x0][0x144] ;  /* 0x00005100ff057b82 */ /* 0x000ea20000000800 */
[----:B------:R-:W3:Y:S02]  /*0840*/  F2I.U32.TRUNC.NTZ R0, R0 ;  /* 0x0000000000007305 */ /* 0x000ee4000020f000 */
[----:B------:R-:W-:-:S04]  /*0850*/  IMAD R9, R9, R21, R8 ;  /* 0x0000001509097224 */ /* 0x000fc800078e0208 */
[----:B------:R-:W-:Y:S01]  /*0860*/  IMAD.IADD R7, R7, 0x1, R9 ;  /* 0x0000000107077824 */ /* 0x000fe200078e0209 */
[----:B------:R-:W4:Y:S01]  /*0870*/  LDC R12, c[0x0][0x608] ;  /* 0x00018200ff0c7b82 */ /* 0x000f220000000800 */
[----:B------:R-:W-:-:S03]  /*0880*/  IMAD.MOV.U32 R9, RZ, RZ, -0x1 ;  /* 0xffffffffff097424 */ /* 0x000fc600078e00ff */
[-CC-:B0-----:R-:W-:Y:S02]  /*0890*/  SHF.R.U64 R20, R6, R10.reuse, R7.reuse ;  /* 0x0000000a06147219 */ /* 0x181fe40000001207 */
[----:B------:R-:W-:Y:S02]  /*08a0*/  I2FP.F32.U32 R6, R3 ;  /* 0x0000000300067245 */ /* 0x000fe40000201000 */
[----:B------:R-:W0:Y:S01]  /*08b0*/  LDC R26, c[0x0][0x658] ;  /* 0x00019600ff1a7b82 */ /* 0x000e220000000800 */
[----:B-1----:R-:W-:Y:S01]  /*08c0*/  ISETP.NE.U32.AND P0, PT, R28, RZ, PT ;  /* 0x000000ff1c00720c */ /* 0x002fe20003f05070 */
[----:B---3--:R-:W-:Y:S01]  /*08d0*/  IMAD.MOV R8, RZ, RZ, -R0 ;  /* 0x000000ffff087224 */ /* 0x008fe200078e0a00 */
[----:B------:R-:W-:Y:S01]  /*08e0*/  SHF.R.U32.HI R7, RZ, R10, R7 ;  /* 0x0000000aff077219 */ /* 0x000fe20000011607 */
[----:B------:R-:W-:Y:S01]  /*08f0*/  FMUL R6, R6, UR4 ;  /* 0x0000000406067c20 */ /* 0x000fe20008400000 */
[----:B------:R-:W-:-:S03]  /*0900*/  ISETP.NE.AND.EX P0, PT, R29, RZ, PT, P0 ;  /* 0x000000ff1d00720c */ /* 0x000fc60003f05300 */
[----:B------:R-:W1:Y:S01]  /*0910*/  LDC R14, c[0x0][0x148] ;  /* 0x00005200ff0e7b82 */ /* 0x000e620000000800 */
[----:B--2---:R-:W-:-:S07]  /*0920*/  IMAD R0, R5, R8, R4 ;  /* 0x0000000805007224 */ /* 0x004fce00078e0204 */
[----:B------:R-:W2:Y:S01]  /*0930*/  LDC R24, c[0x0][0x600] ;  /* 0x00018000ff187b82 */ /* 0x000ea20000000800 */
[-CC-:B----4-:R-:W-:Y:S02]  /*0940*/  SHF.R.U64 R30, R20, R12.reuse, R7.reuse ;  /* 0x0000000c141e7219 */ /* 0x190fe40000001207 */
[----:B------:R-:W-:Y:S01]  /*0950*/  SHF.R.U32.HI R5, RZ, R12, R7 ;  /* 0x0000000cff057219 */ /* 0x000fe20000011607 */
[----:B------:R-:W-:Y:S01]  /*0960*/  IMAD.MOV.U32 R7, RZ, RZ, 0x1 ;  /* 0x00000001ff077424 */ /* 0x000fe200078e00ff */
[----:B------:R3:W4:Y:S03]  /*0970*/  F2I.U32.TRUNC.NTZ R12, R6 ;  /* 0x00000006000c7305 */ /* 0x000726000020f000 */
[----:B------:R-:W1:Y:S01]  /*0980*/  LDC R15, c[0x0][0x648] ;  /* 0x00019200ff0f7b82 */ /* 0x000e620000000800 */
[-C--:B0-----:R-:W-:Y:S02]  /*0990*/  SHF.L.U32 R4, R9, R26.reuse, RZ ;  /* 0x0000001a09047219 */ /* 0x081fe400000006ff */
[----:B------:R-:W-:-:S02]  /*09a0*/  SHF.R.U64 R32, R30, R26, R5 ;  /* 0x0000001a1e207219 */ /* 0x000fc40000001205 */
[----:B------:R-:W-:Y:S02]  /*09b0*/  LOP3.LUT R11, RZ, R4, RZ, 0x33, !PT ;  /* 0x00000004ff0b7212 */ /* 0x000fe400078e33ff */
[-C--:B------:R-:W-:Y:S01]  /*09c0*/  SHF.R.U32.HI R5, RZ, R26.reuse, R5 ;  /* 0x0000001aff057219 */ /* 0x080fe20000011605 */
[----:B------:R-:W0:Y:S01]  /*09d0*/  LDC R21, c[0x0][0x638] ;  /* 0x00018e00ff157b82 */ /* 0x000e220000000800 */
[----:B------:R-:W-:Y:S01]  /*09e0*/  SHF.L.U32 R10, R7, R26, RZ ;  /* 0x0000001a070a7219 */ /* 0x000fe200000006ff */
[----:B------:R-:W-:-:S06]  /*09f0*/  IMAD.MOV.U32 R4, RZ, RZ, R32 ;  /* 0x000000ffff047224 */ /* 0x000fcc00078e0020 */
[----:B------:R-:W0:Y:S01]  /*0a00*/  LDC R153, c[0x0][0x610] ;  /* 0x00018400ff997b82 */ /* 0x000e220000000800 */
[----:B---34-:R-:W-:Y:S05]  /*0a10*/  @!P0 BRA `(.L_x_6) ;  /* 0x0000000000288947 */ /* 0x018fea0003800000 */
[----:B------:R-:W3:Y:S02]  /*0a20*/  LDC R9, c[0x0][0x64c] ;  /* 0x00019300ff097b82 */ /* 0x000ee40000000800 */
[----:B---3--:R-:W-:-:S05]  /*0a30*/  IADD3 R9, P0, R32, R9, RZ ;  /* 0x0000000920097210 */ /* 0x008fca0007f1e0ff */
        /* <DEDUP_REMOVED lines=8> */
.L_x_6:
[----:B-1----:R-:W-:Y:S01]  /*0ac0*/  SHF.R.U64 R4, R4, R15, R5 ;  /* 0x0000000f04047219 */ /* 0x002fe20000001205 */
[----:B--2---:R-:W-:Y:S01]  /*0ad0*/  VIADD R5, R24, 0xffffffff ;  /* 0xffffffff18057836 */ /* 0x004fe20000000000 */
[----:B------:R-:W-:Y:S01]  /*0ae0*/  LOP3.LUT R11, R30, R11, RZ, 0xc0, !PT ;  /* 0x0000000b1e0b7212 */ /* 0x000fe200078ec0ff */
[----:B------:R-:W-:Y:S02]  /*0af0*/  IMAD.MOV R12, RZ, RZ, -R12 ;  /* 0x000000ffff0c7224 */ /* 0x000fe400078e0a0c */
[----:B------:R-:W-:Y:S02]  /*0b00*/  IMAD.MOV R6, RZ, RZ, -R4 ;  /* 0x000000ffff067224 */ /* 0x000fe400078e0a04 */
[----:B------:R-:W-:Y:S01]  /*0b10*/  IMAD R11, R10, R4, R11 ;  /* 0x000000040a0b7224 */ /* 0x000fe200078e020b */
[----:B------:R-:W-:Y:S01]  /*0b20*/  LOP3.LUT R4, R20, R5, RZ, 0xc0, !PT ;  /* 0x0000000514047212 */ /* 0x000fe200078ec0ff */
[----:B------:R-:W-:Y:S02]  /*0b30*/  @P3 IMAD R0, R14, R12, R3 ;  /* 0x0000000c0e003224 */ /* 0x000fe400078e0203 */
[----:B0-----:R-:W-:-:S02]  /*0b40*/  IMAD R3, R6, R21, R32 ;  /* 0x0000001506037224 */ /* 0x001fc400078e0220 */
[----:B------:R-:W-:Y:S02]  /*0b50*/  IMAD R153, R11, R153, R0 ;  /* 0x000000990b997224 */ /* 0x000fe400078e0200 */
[----:B------:R-:W-:Y:S02]  /*0b60*/  IMAD R4, R3, R24, R4 ;  /* 0x0000001803047224 */ /* 0x000fe400078e0204 */
[----:B------:R-:W-:-:S03]  /*0b70*/  IMAD.MOV.U32 R0, RZ, RZ, 0x1 ;  /* 0x00000001ff007424 */ /* 0x000fc600078e00ff */
[----:B------:R-:W-:Y:S02]  /*0b80*/  SEL R152, R4, R153, !P3 ;  /* 0x0000009904987207 */ /* 0x000fe40005800000 */
[----:B------:R-:W-:-:S07]  /*0b90*/  SEL R153, R153, R4, !P3 ;  /* 0x0000000499997207 */ /* 0x000fce0005800000 */
.L_x_4:
[----:B------:R-:W-:-:S08]  /*0ba0*/  NOP ;  /* 0x0000000000007918 */ /* 0x000fd00000000000 */
[----:B------:R-:W0:Y:S02]  /*0bb0*/  USETMAXREG.TRY_ALLOC.CTAPOOL UP0, 0xe8 ;  /* 0x000000e8000079c8 */ /* 0x000e240008000600 */
[----:B0-----:R-:W-:-:S13]  /*0bc0*/  PLOP3.LUT P0, PT, PT, PT, UP0, 0x80, 0x0 ;  /* 0x000000000000781c */ /* 0x001fda0003f0f008 */
[----:B------:R-:W-:Y:S05]  /*0bd0*/  @!P0 BRA `(.L_x_4) ;  /* 0xfffffffc00f08947 */ /* 0x000fea000383ffff */
[----:B------:R-:W-:Y:S01]  /*0be0*/  ULDC.64 UR4, c[0x0][0x598] ;  /* 0x0001660000047ab9 */ /* 0x000fe20000000a00 */
[----:B------:R-:W-:Y:S01]  /*0bf0*/  ULDC.64 UR36, c[0x0][0x208] ;  /* 0x0000820000247ab9 */ /* 0x000fe20000000a00 */
[----:B------:R-:W-:-:S04]  /*0c00*/  ISETP.NE.U32.AND P0, PT, RZ, UR4, PT ;  /* 0x00000004ff007c0c */ /* 0x000fc8000bf05070 */
[----:B------:R-:W-:-:S13]  /*0c10*/  ISETP.NE.AND.EX P0, PT, RZ, UR5, PT, P0 ;  /* 0x00000005ff007c0c */ /* 0x000fda000bf05300 */
[----:B------:R-:W-:Y:S05]  /*0c20*/  @!P0 BRA `(.L_x_7) ;  /* 0x00000000001c8947 */ /* 0x000fea0003800000 */
[----:B------:R-:W0:Y:S02]  /*0c30*/  LDC.64 R4, c[0x0][0x598] ;  /* 0x00016600ff047b82 */ /* 0x000e240000000a00 */
[----:B0-----:R-:W2:Y:S02]  /*0c40*/  LDG.E.64 R4, desc[UR36][R4.64] ;  /* 0x0000002404047981 */ /* 0x001ea4000c1e1b00 */
[----:B--2---:R-:W-:-:S04]  /*0c50*/  ISETP.NE.U32.AND P0, PT, R4, RZ, PT ;  /* 0x000000ff0400720c */ /* 0x004fc80003f05070 */
[----:B------:R-:W-:-:S13]  /*0c60*/  ISETP.NE.AND.EX P0, PT, R5, RZ, PT, P0 ;  /* 0x000000ff0500720c */ /* 0x000fda0003f05300 */
[----:B------:R-:W-:Y:S05]  /*0c70*/  @!P0 BRA `(.L_x_7) ;  /* 0x0000000000088947 */ /* 0x000fea0003800000 */
[----:B------:R0:W5:Y:S01]  /*0c80*/  LD.E R154, desc[UR36][R4.64] ;  /* 0x00000024049a7980 */ /* 0x000162000c101900 */
[----:B------:R-:W-:Y:S05]  /*0c90*/  BRA `(.L_x_8) ;  /* 0x0000000000247947 */ /* 0x000fea0003800000 */
.L_x_7:
[----:B------:R-:W-:Y:S02]  /*0ca0*/  ULDC.64 UR4, c[0x0][0x588] ;  /* 0x0001620000047ab9 */ /* 0x000fe40000000a00 */
[----:B------:R-:W-:-:S04]  /*0cb0*/  ISETP.NE.U32.AND P0, PT, RZ, UR4, PT ;  /* 0x00000004ff007c0c */ /* 0x000fc8000bf05070 */
[----:B------:R-:W-:-:S13]  /*0cc0*/  ISETP.NE.AND.EX P0, PT, RZ, UR5, PT, P0 ;  /* 0x00000005ff007c0c */ /* 0x000fda000bf05300 */
[----:B------:R-:W-:Y:S05]  /*0cd0*/  @!P0 BRA `(.L_x_9) ;  /* 0x00000000000c8947 */ /* 0x000fea0003800000 */
[----:B------:R-:W0:Y:S02]  /*0ce0*/  LDC.64 R154, c[0x0][0x588] ;  /* 0x00016200ff9a7b82 */ /* 0x000e240000000a00 */
[----:B0-----:R1:W5:Y:S01]  /*0cf0*/  LDG.E R154, desc[UR36][R154.64] ;  /* 0x000000249a9a7981 */ /* 0x001362000c1e1900 */
[----:B------:R-:W-:Y:S05]  /*0d00*/  BRA `(.L_x_8) ;  /* 0x0000000000087947 */ /* 0x000fea0003800000 */
.L_x_9:
[----:B------:R-:W-:Y:S02]  /*0d10*/  ULDC UR4, c[0x0][0x580] ;  /* 0x0001600000047ab9 */ /* 0x000fe40000000800 */
[----:B------:R-:W-:-:S07]  /*0d20*/  IMAD.U32 R154, RZ, RZ, UR4 ;  /* 0x00000004ff9a7e24 */ /* 0x000fce000f8e00ff */
.L_x_8:
[----:B------:R-:W-:Y:S02]  /*0d30*/  ULDC.64 UR4, c[0x0][0x5a0] ;  /* 0x0001680000047ab9 */ /* 0x000fe40000000a00 */
[----:B------:R-:W-:-:S04]  /*0d40*/  ISETP.NE.U32.AND P0, PT, RZ, UR4, PT ;  /* 0x00000004ff007c0c */ /* 0x000fc8000bf05070 */
[----:B------:R-:W-:-:S13]  /*0d50*/  ISETP.NE.AND.EX P0, PT, RZ, UR5, PT, P0 ;  /* 0x00000005ff007c0c */ /* 0x000fda000bf05300 */
[----:B------:R-:W-:Y:S05]  /*0d60*/  @!P0 BRA `(.L_x_10) ;  /* 0x00000000001c8947 */ /* 0x000fea0003800000 */
[----:B0-----:R-:W0:Y:S02]  /*0d70*/  LDC.64 R4, c[0x0][0x5a0] ;  /* 0x00016800ff047b82 */ /* 0x001e240000000a00 */
[----:B0-----:R-:W2:Y:S02]  /*0d80*/  LDG.E.64 R4, desc[UR36][R4.64] ;  /* 0x0000002404047981 */ /* 0x001ea4000c1e1b00 */
[----:B--2---:R-:W-:-:S04]  /*0d90*/  ISETP.NE.U32.AND P0, PT, R4, RZ, PT ;  /* 0x000000ff0400720c */ /* 0x004fc80003f05070 */
[----:B------:R-:W-:-:S13]  /*0da0*/  ISETP.NE.AND.EX P0, PT, R5, RZ, PT, P0 ;  /* 0x000000ff0500720c */ /* 0x000fda0003f05300 */
[----:B------:R-:W-:Y:S05]  /*0db0*/  @!P0 BRA `(.L_x_10) ;  /* 0x0000000000088947 */ /* 0x000fea0003800000 */
[----:B-1----:R0:W5:Y:S01]  /*0dc0*/  LD.E R155, desc[UR36][R4.64] ;  /* 0x00000024049b7980 */ /* 0x002162000c101900 */
[----:B------:R-:W-:Y:S05]  /*0dd0*/  BRA `(.L_x_11) ;  /* 0x0000000000247947 */ /* 0x000fea0003800000 */
.L_x_10:
[----:B------:R-:W-:Y:S02]  /*0de0*/  ULDC.64 UR4, c[0x0][0x590] ;  /* 0x0001640000047ab9 */ /* 0x000fe40000000a00 */
[----:B------:R-:W-:-:S04]  /*0df0*/  ISETP.NE.U32.AND P0, PT, RZ, UR4, PT ;  /* 0x00000004ff007c0c */ /* 0x000fc8000bf05070 */
[----:B------:R-:W-:-:S13]  /*0e00*/  ISETP.NE.AND.EX P0, PT, RZ, UR5, PT, P0 ;  /* 0x00000005ff007c0c */ /* 0x000fda000bf05300 */
[----:B------:R-:W-:Y:S05]  /*0e10*/  @!P0 BRA `(.L_x_12) ;  /* 0x00000000000c8947 */ /* 0x000fea0003800000 */
[----:B0-----:R-:W1:Y:S02]  /*0e20*/  LDC.64 R4, c[0x0][0x590] ;  /* 0x00016400ff047b82 */ /* 0x001e640000000a00 */
[----:B-1----:R1:W5:Y:S01]  /*0e30*/  LDG.E R155, desc[UR36][R4.64] ;  /* 0x00000024049b7981 */ /* 0x002362000c1e1900 */
[----:B------:R-:W-:Y:S05]  /*0e40*/  BRA `(.L_x_11) ;  /* 0x0000000000087947 */ /* 0x000fea0003800000 */
.L_x_12:
[----:B------:R-:W-:Y:S02]  /*0e50*/  ULDC UR4, c[0x0][0x584] ;  /* 0x0001610000047ab9 */ /* 0x000fe40000000800 */
[----:B-1----:R-:W-:-:S07]  /*0e60*/  IMAD.U32 R155, RZ, RZ, UR4 ;  /* 0x00000004ff9b7e24 */ /* 0x002fce000f8e00ff */
.L_x_11:
[----:B------:R-:W-:-:S13]  /*0e70*/  LOP3.LUT P0, RZ, R0, 0xff, RZ, 0xc0, !PT ;  /* 0x000000ff00ff7812 */ /* 0x000fda000780c0ff */
[----:B------:R-:W-:Y:S05]  /*0e80*/  @!P0 EXIT ;  /* 0x000000000000894d */ /* 0x000fea0003800000 */
[----:B------:R-:W-:Y:S01]  /*0e90*/  ULDC UR4, c[0x0][0x28c] ;  /* 0x0000a30000047ab9 */ /* 0x000fe20000000800 */
[----:B------:R-:W-:Y:S01]  /*0ea0*/  LOP3.LUT R158, R19, 0x1, RZ, 0xfc, !PT ;  /* 0x00000001139e7812 */ /* 0x000fe200078efcff */
[----:B------:R-:W-:Y:S01]  /*0eb0*/  UIADD3 UR4, UR4, 0x1f, URZ ;  /* 0x0000001f04047890 */ /* 0x000fe2000fffe03f */
[----:B------:R-:W-:Y:S01]  /*0ec0*/  UMOV UR38, URZ ;  /* 0x0000003f00267c82 */ /* 0x000fe20008000000 */
[----:B------:R-:W-:Y:S02]  /*0ed0*/  UMOV UR39, URZ ;  /* 0x0000003f00277c82 */ /* 0x000fe40008000000 */
[----:B------:R-:W-:-:S04]  /*0ee0*/  USHF.R.S32.HI UR5, URZ, 0x1f, UR4 ;  /* 0x0000001f3f057899 */ /* 0x000fc80008011404 */
[----:B------:R-:W-:-:S04]  /*0ef0*/  ULEA.HI UR5, UR5, UR4, URZ, 0x5 ;  /* 0x0000000405057291 */ /* 0x000fc8000f8f283f */
[----:B------:R-:W-:-:S12]  /*0f00*/  USHF.R.S32.HI UR40, URZ, 0x5, UR5 ;  /* 0x000000053f287899 */ /* 0x000fd80008011405 */
.L_x_286:
[----:B------:R-:W-:Y:S01]  /*0f10*/  LOP3.LUT R0, R18, 0x80, RZ, 0xc0, !PT ;  /* 0x0000008012007812 */ /* 0x000fe200078ec0ff */
[----:B--2---:R-:W2:Y:S01]  /*0f20*/  S2UR UR7, SR_CgaCtaId ;  /* 0x00000000000779c3 */ /* 0x004ea20000008800 */
[----:B------:R-:W-:Y:S02]  /*0f30*/  UMOV UR6, 0x400 ;  /* 0x0000040000067882 */ /* 0x000fe40000000000 */
[----:B------:R-:W-:-:S06]  /*0f40*/  SHF.R.U32.HI R0, RZ, 0x7, R0 ;  /* 0x00000007ff007819 */ /* 0x000fcc0000011600 */
[----:B---3--:R-:W3:Y:S01]  /*0f50*/  SHFL.IDX PT, R0, R0, RZ, 0x1f ;  /* 0x00001fff00007589 */ /* 0x008ee200000e0000 */
[----:B--2---:R-:W-:Y:S01]  /*0f60*/  ULEA UR42, UR7, UR6, 0x18 ;  /* 0x00000006072a7291 */ /* 0x004fe2000f8ec03f */
[----:B---3--:R-:W-:-:S13]  /*0f70*/  R2UR UR4, R0 ;  /* 0x00000000000472ca */ /* 0x008fda00000e0000 */
[----:B------:R-:W-:-:S04]  /*0f80*/  ULEA.HI UR5, UR4, UR4, URZ, 0x1 ;  /* 0x0000000404057291 */ /* 0x000fc8000f8f083f */
[----:B------:R-:W-:-:S04]  /*0f90*/  ULOP3.LUT UR5, UR5, 0xffffe, URZ, 0xc0, !UPT ;  /* 0x000ffffe05057892 */ /* 0x000fc8000f8ec03f */
[----:B------:R-:W-:-:S03]  /*0fa0*/  UIADD3 UR5, UR4, -UR5, URZ ;  /* 0x8000000504057290 */ /* 0x000fc6000fffe03f */
[----:B------:R-:W-:Y:S01]  /*0fb0*/  ULDC UR4, c[0x0][0x28c] ;  /* 0x0000a30000047ab9 */ /* 0x000fe20000000800 */
[----:B------:R-:W-:Y:S01]  /*0fc0*/  ULEA UR5, UR5, UR42, 0xc ;  /* 0x0000002a05057291 */ /* 0x000fe2000f8e603f */
[----:B------:R-:W-:-:S03]  /*0fd0*/  ISETP.LT.AND P0, PT, RZ, UR4, PT ;  /* 0x00000004ff007c0c */ /* 0x000fc6000bf01270 */
[----:B------:R-:W-:-:S04]  /*0fe0*/  UIADD3 UR5, UR5, 0x100, URZ ;  /* 0x0000010005057890 */ /* 0x000fc8000fffe03f */
[----:B------:R-:W-:-:S04]  /*0ff0*/  USHF.R.U32.HI UR5, URZ, 0x4, UR5 ;  /* 0x000000043f057899 */ /* 0x000fc80008011605 */
[----:B------:R-:W-:Y:S02]  /*1000*/  ULOP3.LUT UR41, UR5, 0x3fff, URZ, 0xc0, !UPT ;  /* 0x00003fff05297892 */ /* 0x000fe4000f8ec03f */
[----:B-1----:R-:W-:Y:S10]  /*1010*/  @P0 BRA `(.L_x_13) ;  /* 0x0000000000400947 */ /* 0x002ff40003800000 */
[----:B------:R-:W-:Y:S01]  /*1020*/  MOV R0, 0x0 ;  /* 0x0000000000007802 */ /* 0x000fe20000000f00 */
[----:B------:R-:W-:Y:S01]  /*1030*/  ULDC.64 UR4, c[0x4][0x68] ;  /* 0x01001a0000047ab9 */ /* 0x000fe20000000a00 */
[----:B------:R-:W-:Y:S01]  /*1040*/  ULDC.64 UR6, c[0x4][0x8] ;  /* 0x0100020000067ab9 */ /* 0x000fe20000000a00 */
[----:B01----:R-:W-:Y:S01]  /*1050*/  IMAD.U32 R4, RZ, RZ, UR4 ;  /* 0x00000004ff047e24 */ /* 0x003fe2000f8e00ff */
[----:B------:R0:W1:Y:S01]  /*1060*/  LDC.64 R14, c[0x4][R0] ;  /* 0x01000000000e7b82 */ /* 0x0000620000000a00 */
[----:B------:R-:W-:Y:S01]  /*1070*/  IMAD.U32 R5, RZ, RZ, UR5 ;  /* 0x00000005ff057e24 */ /* 0x000fe2000f8e00ff */
[----:B------:R-:W-:Y:S01]  /*1080*/  ULDC.64 UR4, c[0x4][0x70] ;  /* 0x01001c0000047ab9 */ /* 0x000fe20000000a00 */
[----:B------:R-:W-:Y:S02]  /*1090*/  IMAD.U32 R10, RZ, RZ, UR6 ;  /* 0x00000006ff0a7e24 */ /* 0x000fe4000f8e00ff */
[----:B------:R-:W-:Y:S02]  /*10a0*/  IMAD.U32 R6, RZ, RZ, UR4 ;  /* 0x00000004ff067e24 */ /* 0x000fe4000f8e00ff */
[----:B------:R-:W-:-:S02]  /*10b0*/  IMAD.U32 R7, RZ, RZ, UR5 ;  /* 0x00000005ff077e24 */ /* 0x000fc4000f8e00ff */
[----:B------:R-:W-:Y:S02]  /*10c0*/  IMAD.U32 R11, RZ, RZ, UR7 ;  /* 0x00000007ff0b7e24 */ /* 0x000fe4000f8e00ff */
[----:B------:R-:W-:Y:S02]  /*10d0*/  IMAD.MOV.U32 R8, RZ, RZ, 0x1e1 ;  /* 0x000001e1ff087424 */ /* 0x000fe400078e00ff */
[----:B------:R-:W-:Y:S02]  /*10e0*/  IMAD.MOV.U32 R12, RZ, RZ, 0x1 ;  /* 0x00000001ff0c7424 */ /* 0x000fe400078e00ff */
[----:B0-----:R-:W-:-:S07]  /*10f0*/  IMAD.MOV.U32 R13, RZ, RZ, RZ ;  /* 0x000000ffff0d7224 */ /* 0x001fce00078e00ff */
[----:B------:R-:W-:-:S07]  /*1100*/  LEPC R20, `(.L_x_13) ;  /* 0x000000001014794e */ /* 0x000fce0000000000 */
[----:B-1---5:R-:W-:Y:S05]  /*1110*/  CALL.ABS.NOINC R14 ;  /* 0x000000000e007343 */ /* 0x022fea0003c00000 */
.L_x_13:
[----:B------:R-:W-:-:S13]  /*1120*/  ISETP.NE.AND P0, PT, R158, 0x3, PT ;  /* 0x000000039e00780c */ /* 0x000fda0003f05270 */
[----:B------:R-:W-:Y:S05]  /*1130*/  @!P0 BRA `(.L_x_14) ;  /* 0x0000000000048947 */ /* 0x000fea0003800000 */
[----:B------:R-:W-:Y:S01]  /*1140*/  BPT.TRAP 0x1 ;  /* 0x000000040000795c */ /* 0x000fe20000300000 */
.L_x_14:
[----:B------:R-:W-:Y:S02]  /*1150*/  IMAD.U32 R3, RZ, RZ, UR39 ;  /* 0x00000027ff037e24 */ /* 0x000fe4000f8e00ff */
[----:B------:R-:W-:-:S03]  /*1160*/  IMAD.U32 R0, RZ, RZ, UR38 ;  /* 0x00000026ff007e24 */ /* 0x000fc6000f8e00ff */
[----:B------:R-:W-:Y:S02]  /*1170*/  LEA R3, R3, UR42, 0x3 ;  /* 0x0000002a03037c11 */ /* 0x000fe4000f8e18ff */
[----:B------:R-:W-:-:S04]  /*1180*/  SHF.L.U32 R0, R0, 0x1f, RZ ;  /* 0x0000001f00007819 */ /* 0x000fc800000006ff */
[----:B------:R2:W3:Y:S01]  /*1190*/  SYNCS.PHASECHK.TRANS64.TRYWAIT P1, [R3+URZ], R0 ;  /* 0x00000000030075a7 */ /* 0x0004e2000802017f */
[----:B------:R-:W-:Y:S05]  /*11a0*/  @!P0 BRA `(.L_x_15) ;  /* 0x0000000000048947 */ /* 0x000fea0003800000 */
[----:B------:R-:W-:Y:S01]  /*11b0*/  BPT.TRAP 0x1 ;  /* 0x000000040000795c */ /* 0x000fe20000300000 */
.L_x_15:
[----:B---3--:R-:W-:Y:S05]  /*11c0*/  @P1 BRA `(.L_x_16) ;  /* 0x0000000000081947 */ /* 0x008fea0003800000 */
[----:B------:R-:W3:Y:S02]  /*11d0*/  SYNCS.PHASECHK.TRANS64.TRYWAIT P1, [R3+URZ], R0 ;  /* 0x00000000030075a7 */ /* 0x000ee4000802017f */
[----:B---3--:R-:W-:Y:S05]  /*11e0*/  @!P1 BRA `(.L_x_17) ;  /* 0x000000a000349947 */ /* 0x008fea0003800000 */
.L_x_16:
[----:B------:R-:W-:-:S04]  /*11f0*/  UISETP.LT.AND UP0, UPT, UR40, 0x1, UPT ;  /* 0x000000012800788c */ /* 0x000fc8000bf01270 */
[----:B------:R-:W-:-:S04]  /*1200*/  USEL UR4, UR40, 0x1, UP0 ;  /* 0x0000000128047887 */ /* 0x000fc80008000000 */
[----:B------:R-:W-:-:S06]  /*1210*/  UIADD3 UR4, UR40, -UR4, URZ ;  /* 0x8000000428047290 */ /* 0x000fcc000fffe03f */
[----:B--23--:R-:W-:Y:S01]  /*1220*/  IMAD.U32 R0, RZ, RZ, UR4 ;  /* 0x00000004ff007e24 */ /* 0x00cfe2000f8e00ff */
[----:B------:R-:W-:Y:S05]  /*1230*/  WARPSYNC.ALL ;  /* 0x0000000000007948 */ /* 0x000fea0003800000 */
[----:B------:R-:W-:Y:S01]  /*1240*/  ISETP.GE.AND P1, PT, R0, 0x1, PT ;  /* 0x000000010000780c */ /* 0x000fe20003f26270 */
[----:B------:R-:W-:Y:S01]  /*1250*/  UIADD3 UR4, UR42, 0x6100, URZ ;  /* 0x000061002a047890 */ /* 0x000fe2000fffe03f */
[----:B------:R-:W-:Y:S01]  /*1260*/  WARPGROUP.ARRIVE ;  /* 0x00000000000079c5 */ /* 0x000fe20000000000 */
[----:B------:R-:W-:Y:S02]  /*1270*/  ULOP3.LUT UR41, UR41, 0x10000, URZ, 0xfc, !UPT ;  /* 0x0001000029297892 */ /* 0x000fe4000f8efc3f */
[----:B------:R-:W-:Y:S01]  /*1280*/  USHF.R.U32.HI UR4, URZ, 0x4, UR4 ;  /* 0x000000043f047899 */ /* 0x000fe20008011604 */
[----:B------:R-:W-:Y:S01]  /*1290*/  UMOV UR5, 0x80000020 ;  /* 0x8000002000057882 */ /* 0x000fe20000000000 */
[----:B------:R-:W-:-:S02]  /*12a0*/  UMOV UR7, 0x80000020 ;  /* 0x8000002000077882 */ /* 0x000fc40000000000 */
[----:B------:R-:W-:-:S04]  /*12b0*/  ULOP3.LUT UR4, UR4, 0x3fff, URZ, 0xc0, !UPT ;  /* 0x00003fff04047892 */ /* 0x000fc8000f8ec03f */
[----:B------:R-:W-:Y:S02]  /*12c0*/  ULOP3.LUT UR10, UR4, 0x10000, URZ, 0xfc, !UPT ;  /* 0x00010000040a7892 */ /* 0x000fe4000f8efc3f */
[----:B------:R-:W-:Y:S02]  /*12d0*/  ULEA UR4, UR39, UR41, 0x9 ;  /* 0x0000002927047291 */ /* 0x000fe4000f8e483f */
[----:B------:R-:W-:-:S09]  /*12e0*/  ULEA UR6, UR39, UR10, 0xa ;  /* 0x0000000a27067291 */ /* 0x000fd2000f8e503f */
[----:B------:R-:W-:Y:S01]  /*12f0*/  HGMMA.64x256x16.F32 R24, gdesc[UR4], RZ, !UPT, gsb0 ;  /* 0x03e00000041879f0 */ /* 0x000fe2000c0008ff */
[----:B------:R-:W-:Y:S02]  /*1300*/  UIADD3 UR4, UR4, 0x2, URZ ;  /* 0x0000000204047890 */ /* 0x000fe4000fffe03f */
[----:B------:R-:W-:Y:S01]  /*1310*/  UIADD3 UR6, UR6, 0x2, URZ ;  /* 0x0000000206067890 */ /* 0x000fe2000fffe03f */
[----:B------:R-:W-:Y:S01]  /*1320*/  UMOV UR5, 0x80000020 ;  /* 0x8000002000057882 */ /* 0x000fe20000000000 */
[----:B------:R-:W-:Y:S01]  /*1330*/  UMOV UR7, 0x80000020 ;  /* 0x8000002000077882 */ /* 0x000fe20000000000 */
[----:B------:R-:W-:Y:S02]  /*1340*/  WARPGROUP.DEPBAR.LE gsb0, 0x0 ;  /* 0x00008000000079c5 */ /* 0x000fe40000010000 */
[----:B------:R-:W-:-:S15]  /*1350*/  WARPGROUP.ARRIVE ;  /* 0x00000000000079c5 */ /* 0x000fde0000000000 */
[----:B------:R-:W-:-:S05]  /*1360*/  NOP ;  /* 0x0000000000007918 */ /* 0x000fca0000000000 */
[----:B------:R-:W-:Y:S03]  /*1370*/  HGMMA.64x256x16.F32 R24, gdesc[UR4], R24, gsb0 ;  /* 0x03e00000041879f0 */ /* 0x000fe60008000818 */
[----:B------:R-:W-:Y:S02]  /*1380*/  WARPGROUP.DEPBAR.LE gsb0, 0x0 ;  /* 0x00008000000079c5 */ /* 0x000fe40000010000 */
[----:B------:R-:W-:Y:S05]  /*1390*/  @!P1 BRA `(.L_x_18) ;  /* 0x0000000000dc9947 */ /* 0x000fea0003800000 */
[----:B------:R-:W-:Y:S02]  /*13a0*/  UIADD3 UR4, UR39, 0x1, URZ ;  /* 0x0000000127047890 */ /* 0x000fe4000fffe03f */
[----:B------:R-:W-:Y:S02]  /*13b0*/  UMOV UR9, UR39 ;  /* 0x0000002700097c82 */ /* 0x000fe40008000000 */
[----:B------:R-:W-:-:S04]  /*13c0*/  UISETP.NE.AND UP0, UPT, UR4, 0x3, UPT ;  /* 0x000000030400788c */ /* 0x000fc8000bf05270 */
[----:B------:R-:W-:Y:S02]  /*13d0*/  USEL UR5, URZ, 0x1, UP0 ;  /* 0x000000013f057887 */ /* 0x000fe40008000000 */
[----:B------:R-:W-:Y:S02]  /*13e0*/  USEL UR8, UR4, URZ, UP0 ;  /* 0x0000003f04087287 */ /* 0x000fe40008000000 */
[----:B------:R-:W-:-:S06]  /*13f0*/  ULOP3.LUT UR5, UR38, UR5, URZ, 0x3c, !UPT ;  /* 0x0000000526057292 */ /* 0x000fcc000f8e3c3f */
[----:B01----:R-:W-:-:S07]  /*1400*/  IMAD.U32 R5, RZ, RZ, UR5 ;  /* 0x00000005ff057e24 */ /* 0x003fce000f8e00ff */
.L_x_25:
[----:B01----:R-:W-:Y:S05]  /*1410*/  @!P0 BRA `(.L_x_19) ;  /* 0x0000000000048947 */ /* 0x003fea0003800000 */
[----:B------:R-:W-:Y:S01]  /*1420*/  BPT.TRAP 0x1 ;  /* 0x000000040000795c */ /* 0x000fe20000300000 */
.L_x_19:
[----:B------:R-:W0:Y:S01]  /*1430*/  S2UR UR5, SR_CgaCtaId ;  /* 0x00000000000579c3 */ /* 0x000e220000008800 */
[----:B------:R-:W-:Y:S01]  /*1440*/  UMOV UR4, 0x400 ;  /* 0x0000040000047882 */ /* 0x000fe20000000000 */
[----:B------:R-:W-:Y:S01]  /*1450*/  SHF.L.U32 R3, R5, 0x1f, RZ ;  /* 0x0000001f05037819 */ /* 0x000fe200000006ff */
[----:B0-----:R-:W-:-:S04]  /*1460*/  ULEA UR11, UR5, UR4, 0x18 ;  /* 0x00000004050b7291 */ /* 0x001fc8000f8ec03f */
[----:B------:R-:W-:-:S09]  /*1470*/  ULEA UR4, UR8, UR11, 0x3 ;  /* 0x0000000b08047291 */ /* 0x000fd2000f8e183f */
[----:B------:R0:W1:Y:S01]  /*1480*/  SYNCS.PHASECHK.TRANS64.TRYWAIT P1, [UR4], R3 ;  /* 0x00000003ff0075a7 */ /* 0x0000620008020144 */
[----:B------:R-:W-:Y:S05]  /*1490*/  @!P0 BRA `(.L_x_20) ;  /* 0x0000000000048947 */ /* 0x000fea0003800000 */
[----:B------:R-:W-:Y:S01]  /*14a0*/  BPT.TRAP 0x1 ;  /* 0x000000040000795c */ /* 0x000fe20000300000 */
.L_x_20:
[----:B-1----:R-:W-:Y:S05]  /*14b0*/  @P1 BRA `(.L_x_21) ;  /* 0x0000000000081947 */ /* 0x002fea0003800000 */
[----:B------:R-:W1:Y:S02]  /*14c0*/  SYNCS.PHASECHK.TRANS64.TRYWAIT P1, [UR4], R3 ;  /* 0x00000003ff0075a7 */ /* 0x000e640008020144 */
[----:B-1----:R-:W-:Y:S05]  /*14d0*/  @!P1 BRA `(.L_x_22) ;  /* 0x0000009c008c9947 */ /* 0x002fea0003800000 */
.L_x_21:
[----:B------:R-:W-:Y:S01]  /*14e0*/  ULEA UR4, UR8, UR41, 0x9 ;  /* 0x0000002908047291 */ /* 0x000fe2000f8e483f */
[----:B------:R-:W-:Y:S01]  /*14f0*/  WARPGROUP.ARRIVE ;  /* 0x00000000000079c5 */ /* 0x000fe20000000000 */
[----:B------:R-:W-:Y:S01]  /*1500*/  ULEA UR6, UR8, UR10, 0xa ;  /* 0x0000000a08067291 */ /* 0x000fe2000f8e503f */
[----:B------:R-:W-:Y:S01]  /*1510*/  UMOV UR5, 0x80000020 ;  /* 0x8000002000057882 */ /* 0x000fe20000000000 */
[----:B------:R-:W-:-:S07]  /*1520*/  UMOV UR7, 0x80000020 ;  /* 0x8000002000077882 */ /* 0x000fce0000000000 */
[----:B------:R-:W-:Y:S01]  /*1530*/  HGMMA.64x256x16.F32 R24, gdesc[UR4], R24, gsb0 ;  /* 0x03e00000041879f0 */ /* 0x000fe20008000818 */
        /* <DEDUP_REMOVED lines=10> */
[----:B------:R-:W-:Y:S01]  /*15e0*/  BPT.TRAP 0x1 ;  /* 0x000000040000795c */ /* 0x000fe20000300000 */
.L_x_23:
[----:B------:R-:W-:Y:S01]  /*15f0*/  ULEA UR4, UR9, UR11, 0x3 ;  /* 0x0000000b09047291 */ /* 0x000fe2000f8e183f */
[----:B------:R-:W-:-:S03]  /*1600*/  ISETP.GT.U32.AND P1, PT, R19, 0x1, PT ;  /* 0x000000011300780c */ /* 0x000fc60003f24070 */
[----:B------:R-:W-:-:S04]  /*1610*/  UIADD3 UR4, UR4, 0x18, URZ ;  /* 0x0000001804047890 */ /* 0x000fc8000fffe03f */
[----:B------:R-:W-:-:S09]  /*1620*/  UPRMT UR4, URZ, 0x654, UR4 ;  /* 0x000006543f047896 */ /* 0x000fd20008000004 */
[----:B------:R-:W-:Y:S01]  /*1630*/  SYNCS.ARRIVE.TRANS64.RED.A1T0 RZ, [UR4], RZ ;  /* 0x000000ffffff79a7 */ /* 0x000fe20008100404 */
[----:B------:R-:W-:Y:S05]  /*1640*/  @P1 BRA `(.L_x_24) ;  /* 0x0000000000041947 */ /* 0x000fea0003800000 */
[----:B------:R-:W-:Y:S01]  /*1650*/  BPT.TRAP 0x1 ;  /* 0x000000040000795c */ /* 0x000fe20000300000 */
.L_x_24:
[----:B------:R-:W-:Y:S01]  /*1660*/  UIADD3 UR8, UR8, 0x1, URZ ;  /* 0x0000000108087890 */ /* 0x000fe2000fffe03f */
[C---:B------:R-:W-:Y:S01]  /*1670*/  ISETP.GT.AND P1, PT, R0.reuse, 0x1, PT ;  /* 0x000000010000780c */ /* 0x040fe20003f24270 */
[----:B------:R-:W-:Y:S01]  /*1680*/  UIADD3 UR9, UR9, 0x1, URZ ;  /* 0x0000000109097890 */ /* 0x000fe2000fffe03f */
[----:B------:R-:W-:Y:S01]  /*1690*/  VIADD R0, R0, 0xffffffff ;  /* 0xffffffff00007836 */ /* 0x000fe20000000000 */
[----:B------:R-:W-:Y:S02]  /*16a0*/  UISETP.NE.AND UP0, UPT, UR8, 0x3, UPT ;  /* 0x000000030800788c */ /* 0x000fe4000bf05270 */
[----:B------:R-:W-:Y:S02]  /*16b0*/  UISETP.NE.AND UP1, UPT, UR9, 0x3, UPT ;  /* 0x000000030900788c */ /* 0x000fe4000bf25270 */
[----:B------:R-:W-:Y:S02]  /*16c0*/  USEL UR4, URZ, 0x1, UP0 ;  /* 0x000000013f047887 */ /* 0x000fe40008000000 */
[----:B------:R-:W-:-:S02]  /*16d0*/  USEL UR8, UR8, URZ, UP0 ;  /* 0x0000003f08087287 */ /* 0x000fc40008000000 */
[----:B------:R-:W-:Y:S02]  /*16e0*/  USEL UR9, UR9, URZ, UP1 ;  /* 0x0000003f09097287 */ /* 0x000fe40008800000 */
[----:B------:R-:W-:Y:S01]  /*16f0*/  LOP3.LUT R5, R5, UR4, RZ, 0x3c, !PT ;  /* 0x0000000405057c12 */ /* 0x000fe2000f8e3cff */
[----:B------:R-:W-:Y:S09]  /*1700*/  @P1 BRA `(.L_x_25) ;  /* 0xfffffffc00401947 */ /* 0x000ff2000383ffff */
.L_x_18:
[----:B------:R-:W2:Y:S02]  /*1710*/  LDC R0, c[0x0][0x28c] ;  /* 0x0000a300ff007b82 */ /* 0x000ea40000000800 */
[----:B--2---:R-:W-:-:S13]  /*1720*/  ISETP.GE.AND P1, PT, R0, 0x1, PT ;  /* 0x000000010000780c */ /* 0x004fda0003f26270 */
[----:B------:R-:W-:Y:S05]  /*1730*/  @!P1 BRA `(.L_x_26) ;  /* 0x0000000000489947 */ /* 0x000fea0003800000 */
[----:B------:R-:W-:Y:S05]  /*1740*/  @!P0 BRA `(.L_x_27) ;  /* 0x0000000000048947 */ /* 0x000fea0003800000 */
[----:B------:R-:W-:Y:S01]  /*1750*/  BPT.TRAP 0x1 ;  /* 0x000000040000795c */ /* 0x000fe20000300000 */
.L_x_27:
[----:B------:R-:W2:Y:S01]  /*1760*/  S2UR UR7, SR_CgaCtaId ;  /* 0x00000000000779c3 */ /* 0x000ea20000008800 */
[----:B------:R-:W-:Y:S01]  /*1770*/  UISETP.LT.AND UP0, UPT, UR40, 0x1, UPT ;  /* 0x000000012800788c */ /* 0x000fe2000bf01270 */
[----:B------:R-:W-:-:S03]  /*1780*/  ISETP.GT.U32.AND P0, PT, R19, 0x1, PT ;  /* 0x000000011300780c */ /* 0x000fc60003f04070 */
[----:B------:R-:W-:-:S04]  /*1790*/  USEL UR6, UR40, 0x1, UP0 ;  /* 0x0000000128067887 */ /* 0x000fc80008000000 */
[----:B------:R-:W-:-:S04]  /*17a0*/  UIADD3 UR6, UR39, UR40, -UR6 ;  /* 0x0000002827067290 */ /* 0x000fc8000fffe806 */
[----:B------:R-:W-:-:S04]  /*17b0*/  UIMAD.WIDE.U32 UR4, UR6, -0x55555555, URZ ;  /* 0xaaaaaaab060478a5 */ /* 0x000fc8000f8e003f */
[----:B------:R-:W-:-:S03]  /*17c0*/  USHF.R.U32.HI UR4, URZ, 0x1, UR5 ;  /* 0x000000013f047899 */ /* 0x000fc60008011605 */
[----:B------:R-:W-:Y:S01]  /*17d0*/  UMOV UR5, 0x400 ;  /* 0x0000040000057882 */ /* 0x000fe20000000000 */
[----:B------:R-:W-:Y:S02]  /*17e0*/  UIMAD UR6, UR4, -0x3, UR6 ;  /* 0xfffffffd040678a4 */ /* 0x000fe4000f8e0206 */
[----:B--2---:R-:W-:-:S04]  /*17f0*/  ULEA UR5, UR7, UR5, 0x18 ;  /* 0x0000000507057291 */ /* 0x004fc8000f8ec03f */
[----:B------:R-:W-:-:S04]  /*1800*/  ULEA UR6, UR6, UR5, 0x3 ;  /* 0x0000000506067291 */ /* 0x000fc8000f8e183f */
[----:B------:R-:W-:-:S04]  /*1810*/  UIADD3 UR6, UR6, 0x18, URZ ;  /* 0x0000001806067890 */ /* 0x000fc8000fffe03f */
[----:B------:R-:W-:-:S09]  /*1820*/  UPRMT UR6, URZ, 0x654, UR6 ;  /* 0x000006543f067896 */ /* 0x000fd20008000006 */
[----:B------:R-:W-:Y:S01]  /*1830*/  SYNCS.ARRIVE.TRANS64.RED.A1T0 RZ, [UR6], RZ ;  /* 0x000000ffffff79a7 */ /* 0x000fe20008100406 */
[----:B------:R-:W-:Y:S05]  /*1840*/  @P0 BRA `(.L_x_26) ;  /* 0x0000000000040947 */ /* 0x000fea0003800000 */
[----:B------:R-:W-:Y:S01]  /*1850*/  BPT.TRAP 0x1 ;  /* 0x000000040000795c */ /* 0x000fe20000300000 */
.L_x_26:
[----:B------:R-:W2:Y:S01]  /*1860*/  LDC R7, c[0x0][0x288] ;  /* 0x0000a200ff077b82 */ /* 0x000ea20000000800 */
[----:B01----:R-:W-:Y:S01]  /*1870*/  SHF.R.U32.HI R3, RZ, 0x2, R18 ;  /* 0x00000002ff037819 */ /* 0x003fe20000011612 */
[----:B------:R-:W-:Y:S01]  /*1880*/  UIADD3 UR39, UR40, UR39, URZ ;  /* 0x0000002728277290 */ /* 0x000fe2000fffe03f */
[C---:B------:R-:W-:Y:S01]  /*1890*/  LOP3.LUT R4, R18.reuse, 0x60, RZ, 0xc0, !PT ;  /* 0x0000006012047812 */ /* 0x040fe200078ec0ff */
[----:B------:R-:W-:Y:S01]  /*18a0*/  ULDC UR7, c[0x0][0x284] ;  /* 0x0000a10000077ab9 */ /* 0x000fe20000000800 */
[----:B------:R-:W-:Y:S01]  /*18b0*/  LOP3.LUT R3, R3, 0x7, RZ, 0xc0, !PT ;  /* 0x0000000703037812 */ /* 0x000fe200078ec0ff */
[----:B------:R-:W-:Y:S01]  /*18c0*/  UISETP.GT.U32.AND UP0, UPT, UR39, 0x2, UPT ;  /* 0x000000022700788c */ /* 0x000fe2000bf04070 */
[----:B------:R-:W-:Y:S01]  /*18d0*/  SHF.R.U32.HI R10, RZ, 0x1, R4 ;  /* 0x00000001ff0a7819 */ /* 0x000fe20000011604 */
[----:B------:R-:W-:Y:S01]  /*18e0*/  IMAD.SHL.U32 R4, R18, 0x2, RZ ;  /* 0x0000000212047824 */ /* 0x000fe200078e00ff */
[----:B------:R-:W-:Y:S01]  /*18f0*/  LOP3.LUT R0, R22, 0x1, RZ, 0xc0, !PT ;  /* 0x0000000116007812 */ /* 0x000fe200078ec0ff */
[----:B------:R-:W-:Y:S01]  /*1900*/  UISETP.LT.U32.AND UP0, UPT, UR40, 0x3, UP0 ;  /* 0x000000032800788c */ /* 0x000fe20008701070 */
[----:B------:R-:W-:Y:S01]  /*1910*/  IADD3 R5, RZ, -R10, -R3 ;  /* 0x8000000aff057210 */ /* 0x000fe20007ffe803 */
[----:B------:R-:W-:Y:S01]  /*1920*/  UISETP.GE.U32.AND UP1, UPT, UR40, 0x3, UPT ;  /* 0x000000032800788c */ /* 0x000fe2000bf26070 */
[----:B------:R-:W-:Y:S01]  /*1930*/  LOP3.LUT R9, R4, 0x6, RZ, 0xc0, !PT ;  /* 0x0000000604097812 */ /* 0x000fe200078ec0ff */
[C---:B------:R-:W-:Y:S01]  /*1940*/  IMAD.SHL.U32 R6, R0.reuse, 0x40, RZ ;  /* 0x0000004000067824 */ /* 0x040fe200078e00ff */
[----:B------:R-:W-:Y:S01]  /*1950*/  SHF.R.S32.HI R21, RZ, 0x1f, R23 ;  /* 0x0000001fff157819 */ /* 0x000fe20000011417 */
[----:B------:R-:W-:Y:S01]  /*1960*/  IMAD R11, R0, -0x40, R5 ;  /* 0xffffffc0000b7824 */ /* 0x000fe200078e0205 */
[----:B------:R-:W-:Y:S01]  /*1970*/  LOP3.LUT R0, R18, 0x3, RZ, 0xc0, !PT ;  /* 0x0000000312007812 */ /* 0x000fe200078ec0ff */
[----:B------:R-:W-:Y:S01]  /*1980*/  ULDC.64 UR8, c[0x0][0x5d0] ;  /* 0x0001740000087ab9 */ /* 0x000fe20000000a00 */
[----:B------:R-:W-:Y:S01]  /*1990*/  PRMT R8, R9, 0x6540, R152 ;  /* 0x0000654009087816 */ /* 0x000fe20000000098 */
[----:B------:R-:W-:Y:S01]  /*19a0*/  IMAD.SHL.U32 R152, R152, 0x100, RZ ;  /* 0x0000010098987824 */ /* 0x000fe200078e00ff */
[----:B------:R-:W-:Y:S01]  /*19b0*/  UIMAD.WIDE.U32 UR4, UR39, -0x55555555, URZ ;  /* 0xaaaaaaab270478a5 */ /* 0x000fe2000f8e003f */
[----:B------:R-:W-:Y:S01]  /*19c0*/  IMAD R4, R21, UR8, RZ ;  /* 0x0000000815047c24 */ /* 0x000fe2000f8e02ff */
[----:B------:R-:W-:Y:S01]  /*19d0*/  USEL UR6, URZ, 0x1, !UP0 ;  /* 0x000000013f067887 */ /* 0x000fe2000c000000 */
[----:B--2---:R-:W-:Y:S01]  /*19e0*/  IMAD R13, R0, -0x2, R7 ;  /* 0xfffffffe000d7824 */ /* 0x004fe200078e0207 */
[----:B------:R-:W-:Y:S01]  /*19f0*/  ISETP.GE.AND P0, PT, R152, R7, PT ;  /* 0x000000079800720c */ /* 0x000fe20003f06270 */
[C---:B------:R-:W-:Y:S01]  /*1a00*/  IMAD.SHL.U32 R0, R153.reuse, 0x80, RZ ;  /* 0x0000008099007824 */ /* 0x040fe200078e00ff */
[----:B------:R-:W-:Y:S01]  /*1a10*/  SHF.R.S32.HI R9, RZ, 0x1f, R8 ;  /* 0x0000001fff097819 */ /* 0x000fe20000011408 */
[----:B------:R-:W-:Y:S01]  /*1a20*/  USHF.R.U32.HI UR4, URZ, 0x1, UR5 ;  /* 0x000000013f047899 */ /* 0x000fe20008011605 */
[----:B------:R-:W-:Y:S01]  /*1a30*/  LOP3.LUT R3, R6, 0x40, R3, 0xe2, !PT ;  /* 0x0000004006037812 */ /* 0x000fe200078ee203 */
[----:B------:R-:W-:Y:S01]  /*1a40*/  ULOP3.LUT UR38, UR38, UR6, URZ, 0x3c, !UPT ;  /* 0x0000000626267292 */ /* 0x000fe2000f8e3c3f */
[C---:B------:R-:W-:Y:S01]  /*1a50*/  ISETP.GE.OR P0, PT, R0.reuse, UR7, P0 ;  /* 0x0000000700007c0c */ /* 0x040fe20008706670 */
[----:B------:R-:W-:Y:S01]  /*1a60*/  IMAD.WIDE R6, R153, 0x80, RZ ;  /* 0x0000008099067825 */ /* 0x000fe200078e02ff */
[----:B------:R-:W-:Y:S01]  /*1a70*/  UIMAD UR39, UR4, -0x3, UR39 ;  /* 0xfffffffd042778a4 */ /* 0x000fe2000f8e0227 */
[----:B------:R-:W-:Y:S01]  /*1a80*/  IADD3 R0, -R0, UR7, R11 ;  /* 0x0000000700007c10 */ /* 0x000fe2000fffe10b */
[----:B------:R-:W-:Y:S01]  /*1a90*/  @UP1 ULOP3.LUT UR38, UR38, 0x1, UR4, 0x78, !UPT ;  /* 0x0000000126261892 */ /* 0x000fe2000f8e7804 */
[C---:B------:R-:W-:Y:S01]  /*1aa0*/  IMAD R15, R23.reuse, UR9, R4 ;  /* 0x00000009170f7c24 */ /* 0x040fe2000f8e0204 */
[----:B------:R-:W-:Y:S01]  /*1ab0*/  LOP3.LUT R167, R6, R3, R10, 0xfe, !PT ;  /* 0x0000000306a77212 */ /* 0x000fe200078efe0a */
[----:B------:R-:W-:-:S04]  /*1ac0*/  IMAD.WIDE.U32 R4, R23, UR8, R8 ;  /* 0x0000000817047c25 */ /* 0x000fc8000f8e0008 */
[----:B------:R-:W-:Y:S02]  /*1ad0*/  IMAD.IADD R5, R5, 0x1, R15 ;  /* 0x0000000105057824 */ /* 0x000fe400078e020f */
[----:B------:R-:W-:Y:S02]  /*1ae0*/  IMAD.IADD R3, R13, 0x1, -R152 ;  /* 0x000000010d037824 */ /* 0x000fe400078e0a98 */
[----:B------:R-:W-:Y:S01]  /*1af0*/  IMAD.MOV.U32 R153, RZ, RZ, -0x1 ;  /* 0xffffffffff997424 */ /* 0x000fe200078e00ff */
[----:B------:R-:W-:Y:S06]  /*1b00*/  @P0 BRA `(.L_x_28) ;  /* 0x0000007800dc0947 */ /* 0x000fec0003800000 */
[----:B------:R-:W0:Y:S01]  /*1b10*/  LDC.64 R10, c[0x0][0x5c8] ;  /* 0x00017200ff0a7b82 */ /* 0x000e220000000a00 */
[----:B-----5:R-:W-:Y:S01]  /*1b20*/  FSETP.NEU.AND P0, PT, R155, RZ, PT ;  /* 0x000000ff9b00720b */ /* 0x020fe20003f0d000 */
[----:B------:R-:W-:Y:S01]  /*1b30*/  BSSY B0, `(.L_x_28) ;  /* 0x00007b4000007945 */ /* 0x000fe20003800000 */
[----:B------:R-:W-:-:S04]  /*1b40*/  ISETP.GT.AND P2, PT, R3, RZ, PT ;  /* 0x000000ff0300720c */ /* 0x000fc80003f44270 */
[----:B------:R-:W-:Y:S01]  /*1b50*/  ISETP.GT.AND P1, PT, R0, RZ, P2 ;  /* 0x000000ff0000720c */ /* 0x000fe20001724270 */
[-C--:B0-----:R-:W-:Y:S02]  /*1b60*/  IMAD R12, R7, R10.reuse, RZ ;  /* 0x0000000a070c7224 */ /* 0x081fe400078e02ff */
[----:B------:R-:W-:-:S04]  /*1b70*/  IMAD.WIDE.U32 R160, R167, R10, R4 ;  /* 0x0000000aa7a07225 */ /* 0x000fc800078e0004 */
[----:B------:R-:W-:-:S04]  /*1b80*/  IMAD R5, R167, R11, R12 ;  /* 0x0000000ba7057224 */ /* 0x000fc800078e020c */
[----:B------:R-:W-:Y:S01]  /*1b90*/  IMAD.IADD R169, R161, 0x1, R5 ;  /* 0x00000001a1a97824 */ /* 0x000fe200078e0205 */
[----:B------:R-:W-:Y:S06]  /*1ba0*/  @!P0 BRA `(.L_x_29) ;  /* 0x0000005400988947 */ /* 0x000fec0003800000 */
[----:B------:R-:W0:Y:S01]  /*1bb0*/  LDC.64 R14, c[0x0][0x5b8] ;  /* 0x00016e00ff0e7b82 */ /* 0x000e220000000a00 */
[----:B------:R-:W-:-:S07]  /*1bc0*/  ULDC.64 UR4, c[0x0][0x5c0] ;  /* 0x0001700000047ab9 */ /* 0x000fce0000000a00 */
[----:B------:R-:W1:Y:S08]  /*1bd0*/  LDC.64 R164, c[0x0][0x5b0] ;  /* 0x00016c00ffa47b82 */ /* 0x000e700000000a00 */
[----:B------:R-:W2:Y:S01]  /*1be0*/  LDC.64 R12, c[0x0][0x5a8] ;  /* 0x00016a00ff0c7b82 */ /* 0x000ea20000000a00 */
[-C--:B0-----:R-:W-:Y:S02]  /*1bf0*/  IMAD R4, R21, R14.reuse, RZ ;  /* 0x0000000e15047224 */ /* 0x081fe400078e02ff */
[----:B------:R-:W-:-:S04]  /*1c00*/  IMAD.WIDE.U32 R162, R23, R14, R8 ;  /* 0x0000000e17a27225 */ /* 0x000fc800078e0008 */
[----:B------:R-:W-:Y:S02]  /*1c10*/  IMAD R159, R23, R15, R4 ;  /* 0x0000000f179f7224 */ /* 0x000fe400078e0204 */
[-C--:B-1----:R-:W-:Y:S02]  /*1c20*/  IMAD R6, R7, R164.reuse, RZ ;  /* 0x000000a407067224 */ /* 0x082fe400078e02ff */
[----:B------:R-:W-:Y:S02]  /*1c30*/  IMAD.IADD R21, R163, 0x1, R159 ;  /* 0x00000001a3157824 */ /* 0x000fe400078e029f */
[----:B------:R-:W-:Y:S02]  /*1c40*/  IMAD.MOV.U32 R20, RZ, RZ, R162 ;  /* 0x000000ffff147224 */ /* 0x000fe400078e00a2 */
[C---:B------:R-:W-:Y:S02]  /*1c50*/  IMAD R161, R167.reuse, R165, R6 ;  /* 0x000000a5a7a17224 */ /* 0x040fe400078e0206 */
[----:B------:R-:W-:-:S04]  /*1c60*/  IMAD.WIDE.U32 R4, R167, R164, R20 ;  /* 0x000000a4a7047225 */ /* 0x000fc800078e0014 */
[----:B------:R-:W-:Y:S01]  /*1c70*/  IMAD.IADD R5, R5, 0x1, R161 ;  /* 0x0000000105057824 */ /* 0x000fe200078e02a1 */
[----:B--2---:R-:W-:-:S04]  /*1c80*/  LEA R6, P0, R4, R12, 0x1 ;  /* 0x0000000c04067211 */ /* 0x004fc800078008ff */
[----:B------:R-:W-:-:S05]  /*1c90*/  LEA.HI.X R7, R4, R13, R5, 0x1, P0 ;  /* 0x0000000d04077211 */ /* 0x000fca00000f0c05 */
[----:B------:R0:W2:Y:S01]  /*1ca0*/  @P1 LDG.E.LTC128B.U16 R15, desc[UR36][R6.64] ;  /* 0x00000024060f1981 */ /* 0x0000a2000c1e1520 */
[----:B------:R-:W-:Y:S01]  /*1cb0*/  IMAD.WIDE.U32 R156, R167, R164, R8 ;  /* 0x000000a4a79c7225 */ /* 0x000fe200078e0008 */
[----:B------:R-:W-:Y:S03]  /*1cc0*/  BSSY B1, `(.L_x_30) ;  /* 0x0000013000017945 */ /* 0x000fe60003800000 */
[----:B------:R-:W-:Y:S02]  /*1cd0*/  IMAD.IADD R157, R161, 0x1, R157 ;  /* 0x00000001a19d7824 */ /* 0x000fe400078e029d */
[----:B------:R-:W-:-:S04]  /*1ce0*/  IMAD.WIDE.U32 R156, R23, R14, R156 ;  /* 0x0000000e179c7225 */ /* 0x000fc800078e009c */
[----:B0-----:R-:W-:Y:S01]  /*1cf0*/  IMAD.IADD R7, R159, 0x1, R157 ;  /* 0x000000019f077824 */ /* 0x001fe200078e029d */
[----:B------:R-:W-:Y:S02]  /*1d00*/  LEA R6, P4, R156, R12, 0x1 ;  /* 0x0000000c9c067211 */ /* 0x000fe400078808ff */
[----:B------:R-:W-:Y:S02]  /*1d10*/  SHF.L.U64.HI R157, R164, 0x3, R165 ;  /* 0x00000003a49d7819 */ /* 0x000fe400000102a5 */
[----:B------:R-:W-:Y:S01]  /*1d20*/  LEA.HI.X R7, R156, R13, R7, 0x1, P4 ;  /* 0x0000000d9c077211 */ /* 0x000fe200020f0c07 */
[----:B------:R-:W-:Y:S02]  /*1d30*/  IMAD.SHL.U32 R156, R164, 0x8, RZ ;  /* 0x00000008a49c7824 */ /* 0x000fe400078e00ff */
[----:B--2---:R-:W-:-:S05]  /*1d40*/  HADD2.F32 R4, -RZ, R15.H0_H0 ;  /* 0x2000000fff047230 */ /* 0x004fca0000004100 */
[----:B------:R-:W-:Y:S01]  /*1d50*/  FMUL R5, R4, R155 ;  /* 0x0000009b04057220 */ /* 0x000fe20000400000 */
[----:B------:R-:W-:-:S03]  /*1d60*/  LEA R4, P0, R160, UR4, 0x1 ;  /* 0x00000004a0047c11 */ /* 0x000fc6000f8008ff */
[----:B------:R-:W-:Y:S01]  /*1d70*/  FFMA R24, R24, R154, R5 ;  /* 0x0000009a18187223 */ /* 0x000fe20000000005 */
[----:B------:R-:W-:Y:S02]  /*1d80*/  LEA.HI.X R5, R160, UR5, R169, 0x1, P0 ;  /* 0x00000005a0057c11 */ /* 0x000fe400080f0ca9 */
[----:B------:R-:W-:Y:S02]  /*1d90*/  ISETP.GT.AND P0, PT, R3, 0x1, PT ;  /* 0x000000010300780c */ /* 0x000fe40003f04270 */
[----:B------:R-:W-:Y:S02]  /*1da0*/  F2FP.F16.F32.PACK_AB R24, RZ, R24 ;  /* 0x00000018ff18723e */ /* 0x000fe400000000ff */
[----:B------:R-:W-:-:S03]  /*1db0*/  ISETP.GT.AND P3, PT, R0, RZ, P0 ;  /* 0x000000ff0000720c */ /* 0x000fc60000764270 */
[----:B------:R0:W-:Y:S10]  /*1dc0*/  @P1 STG.E.U16 desc[UR36][R4.64], R24 ;  /* 0x0000001804001986 */ /* 0x0001f4000c101524 */
[----:B------:R-:W-:Y:S05]  /*1dd0*/  @!P3 BRA `(.L_x_31) ;  /* 0x000000000004b947 */ /* 0x000fea0003800000 */
[----:B------:R1:W5:Y:S02]  /*1de0*/  LDG.E.LTC128B.U16 R15, desc[UR36][R6.64+0x2] ;  /* 0x00000224060f7981 */ /* 0x000364000c1e1520 */
.L_x_31:
[----:B------:R-:W-:Y:S05]  /*1df0*/  BSYNC B1 ;  /* 0x0000000000017941 */ /* 0x000fea0003800000 */
.L_x_30:
[----:B-----5:R-:W-:Y:S01]  /*1e00*/  HADD2.F32 R20, -RZ, R15.H0_H0 ;  /* 0x2000000fff147230 */ /* 0x020fe20000004100 */
[----:B------:R-:W-:Y:S01]  /*1e10*/  ISETP.GT.AND P2, PT, R0, 0x8, P2 ;  /* 0x000000080000780c */ /* 0x000fe20001744270 */
[----:B------:R-:W-:Y:S01]  /*1e20*/  IMAD.WIDE.U32 R156, R167, R164, R156 ;  /* 0x000000a4a79c7225 */ /* 0x000fe200078e009c */
[----:B------:R-:W-:-:S03]  /*1e30*/  PRMT R152, R15, 0x7610, R152 ;  /* 0x000076100f987816 */ /* 0x000fc60000000098 */
[----:B------:R-:W-:Y:S01]  /*1e40*/  FMUL R20, R20, R155 ;  /* 0x0000009b14147220 */ /* 0x000fe20000400000 */
[----:B------:R-:W-:Y:S01]  /*1e50*/  IMAD.IADD R161, R161, 0x1, R157 ;  /* 0x00000001a1a17824 */ /* 0x000fe200078e029d */
[----:B------:R-:W-:Y:S02]  /*1e60*/  IADD3 R162, P1, R162, R156, RZ ;  /* 0x0000009ca2a27210 */ /* 0x000fe40007f3e0ff */
[----:B------:R-:W-:-:S03]  /*1e70*/  FFMA R25, R25, R154, R20 ;  /* 0x0000009a19197223 */ /* 0x000fc60000000014 */
[----:B------:R-:W-:Y:S01]  /*1e80*/  IMAD.X R21, R161, 0x1, R21, P1 ;  /* 0x00000001a1157824 */ /* 0x000fe200008e0615 */
[C---:B------:R-:W-:Y:S02]  /*1e90*/  LEA R20, P1, R162.reuse, R12, 0x1 ;  /* 0x0000000ca2147211 */ /* 0x040fe400078208ff */
[----:B------:R-:W-:Y:S02]  /*1ea0*/  F2FP.F16.F32.PACK_AB R25, RZ, R25 ;  /* 0x00000019ff19723e */ /* 0x000fe400000000ff */
[----:B------:R-:W-:Y:S02]  /*1eb0*/  LEA.HI.X R21, R162, R13, R21, 0x1, P1 ;  /* 0x0000000da2157211 */ /* 0x000fe400008f0c15 */
[----:B------:R-:W-:-:S05]  /*1ec0*/  PRMT R157, R25, 0x7610, R157 ;  /* 0x00007610199d7816 */ /* 0x000fca000000009d */
[----:B------:R2:W-:Y:S04]  /*1ed0*/  @P3 STG.E.U16 desc[UR36][R4.64+0x2], R157 ;  /* 0x0000029d04003986 */ /* 0x0005e8000c101524 */
[----:B------:R-:W0:Y:S01]  /*1ee0*/  @P2 LDG.E.LTC128B.U16 R152, desc[UR36][R20.64] ;  /* 0x0000002414982981 */ /* 0x000e22000c1e1520 */
[----:B------:R-:W-:Y:S01]  /*1ef0*/  IADD3 R8, P1, R8, R156, RZ ;  /* 0x0000009c08087210 */ /* 0x000fe20007f3e0ff */
[----:B------:R-:W-:Y:S01]  /*1f00*/  BSSY B1, `(.L_x_32) ;  /* 0x0000011000017945 */ /* 0x000fe20003800000 */
[----:B------:R-:W-:Y:S02]  /*1f10*/  SHF.L.U64.HI R11, R10, 0x4, R11 ;  /* 0x000000040a0b7819 */ /* 0x000fe4000001020b */
[----:B------:R-:W-:Y:S01]  /*1f20*/  ISETP.GT.AND P0, PT, R0, 0x8, P0 ;  /* 0x000000080000780c */ /* 0x000fe20000704270 */
[----:B------:R-:W-:Y:S01]  /*1f30*/  IMAD.X R9, R9, 0x1, R161, P1 ;  /* 0x0000000109097824 */ /* 0x000fe200008e06a1 */
[----:B------:R-:W-:Y:S01]  /*1f40*/  LEA R10, P1, R10, R4, 0x4 ;  /* 0x000000040a0a7211 */ /* 0x000fe200078220ff */
[----:B------:R-:W-:-:S04]  /*1f50*/  IMAD.WIDE.U32 R14, R23, R14, R8 ;  /* 0x0000000e170e7225 */ /* 0x000fc800078e0008 */
[----:B------:R-:W-:Y:S01]  /*1f60*/  IMAD.X R11, R11, 0x1, R5, P1 ;  /* 0x000000010b0b7824 */ /* 0x000fe200008e0605 */
[----:B------:R-:W-:Y:S01]  /*1f70*/  LEA R8, P3, R14, R12, 0x1 ;  /* 0x0000000c0e087211 */ /* 0x000fe200078608ff */
[----:B------:R-:W-:-:S05]  /*1f80*/  IMAD.IADD R9, R159, 0x1, R15 ;  /* 0x000000019f097824 */ /* 0x000fca00078e020f */
[----:B------:R-:W-:Y:S01]  /*1f90*/  LEA.HI.X R9, R14, R13, R9, 0x1, P3 ;  /* 0x0000000d0e097211 */ /* 0x000fe200018f0c09 */
[----:B0-----:R-:W-:-:S05]  /*1fa0*/  HADD2.F32 R24, -RZ, R152.H0_H0 ;  /* 0x20000098ff187230 */ /* 0x001fca0000004100 */
[----:B------:R-:W-:-:S04]  /*1fb0*/  FMUL R25, R24, R155 ;  /* 0x0000009b18197220 */ /* 0x000fc80000400000 */
[----:B------:R-:W-:-:S05]  /*1fc0*/  FFMA R25, R26, R154, R25 ;  /* 0x0000009a1a197223 */ /* 0x000fca0000000019 */
[----:B------:R-:W-:-:S05]  /*1fd0*/  F2FP.F16.F32.PACK_AB R25, RZ, R25 ;  /* 0x00000019ff19723e */ /* 0x000fca00000000ff */
[----:B------:R2:W-:Y:S01]  /*1fe0*/  @P2 STG.E.U16 desc[UR36][R10.64], R25 ;  /* 0x000000190a002986 */ /* 0x0005e2000c101524 */
[----:B------:R-:W-:Y:S05]  /*1ff0*/  @!P0 BRA `(.L_x_33) ;  /* 0x0000000000048947 */ /* 0x000fea0003800000 */
[----:B------:R0:W5:Y:S02]  /*2000*/  LDG.E.LTC128B.U16 R152, desc[UR36][R8.64+0x2] ;  /* 0x0000022408987981 */ /* 0x000164000c1e1520 */
.L_x_33:
[----:B------:R-:W-:Y:S05]  /*2010*/  BSYNC B1 ;  /* 0x0000000000017941 */ /* 0x000fea0003800000 */
.L_x_32:
[----:B-----5:R-:W-:Y:S01]  /*2020*/  HADD2.F32 R12, -RZ, R152.H0_H0 ;  /* 0x20000098ff0c7230 */ /* 0x020fe20000004100 */
[----:B------:R-:W-:Y:S01]  /*2030*/  ISETP.GT.AND P1, PT, R3, 0x8, PT ;  /* 0x000000080300780c */ /* 0x000fe20003f24270 */
[----:B------:R-:W-:Y:S03]  /*2040*/  BSSY B1, `(.L_x_34) ;  /* 0x0000008000017945 */ /* 0x000fe60003800000 */
[----:B------:R-:W-:Y:S01]  /*2050*/  FMUL R12, R12, R155 ;  /* 0x0000009b0c0c7220 */ /* 0x000fe20000400000 */
[----:B------:R-:W-:-:S03]  /*2060*/  ISETP.GT.AND P2, PT, R0, RZ, P1 ;  /* 0x000000ff0000720c */ /* 0x000fc60000f44270 */
[----:B------:R-:W-:-:S05]  /*2070*/  FFMA R12, R27, R154, R12 ;  /* 0x0000009a1b0c7223 */ /* 0x000fca000000000c */
[----:B------:R-:W-:-:S05]  /*2080*/  F2FP.F16.F32.PACK_AB R12, RZ, R12 ;  /* 0x0000000cff0c723e */ /* 0x000fca00000000ff */
[----:B------:R3:W-:Y:S01]  /*2090*/  @P0 STG.E.U16 desc[UR36][R10.64+0x2], R12 ;  /* 0x0000020c0a000986 */ /* 0x0007e2000c101524 */
[----:B------:R-:W-:Y:S05]  /*20a0*/  @!P2 BRA `(.L_x_35) ;  /* 0x000000000004a947 */ /* 0x000fea0003800000 */
[----:B------:R4:W5:Y:S02]  /*20b0*/  LDG.E.LTC128B.U16 R152, desc[UR36][R6.64+0x10] ;  /* 0x0000102406987981 */ /* 0x000964000c1e1520 */
.L_x_35:
[----:B------:R-:W-:Y:S05]  /*20c0*/  BSYNC B1 ;  /* 0x0000000000017941 */ /* 0x000fea0003800000 */
.L_x_34:
[----:B---3-5:R-:W-:Y:S01]  /*20d0*/  HADD2.F32 R12, -RZ, R152.H0_H0 ;  /* 0x20000098ff0c7230 */ /* 0x028fe20000004100 */
        /* <DEDUP_REMOVED lines=9> */
.L_x_37:
[----:B------:R-:W-:Y:S05]  /*2170*/  BSYNC B1 ;  /* 0x0000000000017941 */ /* 0x000fea0003800000 */
.L_x_36:
[----:B-----5:R-:W-:Y:S01]  /*2180*/  HADD2.F32 R12, -RZ, R152.H0_H0 ;  /* 0x20000098ff0c7230 */ /* 0x020fe20000004100 */
[----:B------:R-:W-:Y:S01]  /*2190*/  ISETP.GT.AND P1, PT, R0, 0x8, P1 ;  /* 0x000000080000780c */ /* 0x000fe20000f24270 */
[----:B------:R-:W-:Y:S03]  /*21a0*/  BSSY B1, `(.L_x_38) ;  /* 0x0000007000017945 */ /* 0x000fe60003800000 */
[----:B------:R-:W-:-:S04]  /*21b0*/  FMUL R12, R12, R155 ;  /* 0x0000009b0c0c7220 */ /* 0x000fc80000400000 */
[----:B------:R-:W-:-:S05]  /*21c0*/  FFMA R12, R29, R154, R12 ;  /* 0x0000009a1d0c7223 */ /* 0x000fca000000000c */
[----:B------:R-:W-:-:S05]  /*21d0*/  F2FP.F16.F32.PACK_AB R12, RZ, R12 ;  /* 0x0000000cff0c723e */ /* 0x000fca00000000ff */
[----:B------:R0:W-:Y:S01]  /*21e0*/  @P3 STG.E.U16 desc[UR36][R4.64+0x12], R12 ;  /* 0x0000120c04003986 */ /* 0x0001e2000c101524 */
[----:B------:R-:W-:Y:S05]  /*21f0*/  @!P1 BRA `(.L_x_39) ;  /* 0x0000000000049947 */ /* 0x000fea0003800000 */
[----:B------:R0:W5:Y:S02]  /*2200*/  LDG.E.LTC128B.U16 R152, desc[UR36][R8.64+0x10] ;  /* 0x0000102408987981 */ /* 0x000164000c1e1520 */
.L_x_39:
[----:B------:R-:W-:Y:S05]  /*2210*/  BSYNC B1 ;  /* 0x0000000000017941 */ /* 0x000fea0003800000 */
.L_x_38:
[----:B0----5:R-:W-:Y:S01]  /*2220*/  HADD2.F32 R12, -RZ, R152.H0_H0 ;  /* 0x20000098ff0c7230 */ /* 0x021fe20000004100 */
[----:B------:R-:W-:Y:S01]  /*2230*/  ISETP.GT.AND P0, PT, R0, 0x8, P0 ;  /* 0x000000080000780c */ /* 0x000fe20000704270 */
[----:B------:R-:W-:Y:S03]  /*2240*/  BSSY B1, `(.L_x_40) ;  /* 0x0000007000017945 */ /* 0x000fe60003800000 */
[----:B---3--:R-:W-:-:S04]  /*2250*/  FMUL R13, R12, R155 ;  /* 0x0000009b0c0d7220 */ /* 0x008fc80000400000 */
[----:B------:R-:W-:-:S05]  /*2260*/  FFMA R13, R30, R154, R13 ;  /* 0x0000009a1e0d7223 */ /* 0x000fca000000000d */
[----:B------:R-:W-:-:S05]  /*2270*/  F2FP.F16.F32.PACK_AB R13, RZ, R13 ;  /* 0x0000000dff0d723e */ /* 0x000fca00000000ff */
[----:B------:R0:W-:Y:S01]  /*2280*/  @P1 STG.E.U16 desc[UR36][R10.64+0x10], R13 ;  /* 0x0000100d0a001986 */ /* 0x0001e2000c101524 */
[----:B------:R-:W-:Y:S05]  /*2290*/  @!P0 BRA `(.L_x_41) ;  /* 0x0000000000048947 */ /* 0x000fea0003800000 */
[----:B------:R3:W5:Y:S02]  /*22a0*/  LDG.E.LTC128B.U16 R152, desc[UR36][R8.64+0x12] ;  /* 0x0000122408987981 */ /* 0x000764000c1e1520 */
.L_x_41:
[----:B------:R-:W-:Y:S05]  /*22b0*/  BSYNC B1 ;  /* 0x0000000000017941 */ /* 0x000fea0003800000 */
.L_x_40:
        /* <DEDUP_REMOVED lines=10> */
.L_x_43:
[----:B------:R-:W-:Y:S05]  /*2360*/  BSYNC B1 ;  /* 0x0000000000017941 */ /* 0x000fea0003800000 */
.L_x_42:
[----:B0----5:R-:W-:Y:S01]  /*2370*/  HADD2.F32 R12, -RZ, R152.H0_H0 ;  /* 0x20000098ff0c7230 */ /* 0x021fe20000004100 */
        /* <DEDUP_REMOVED lines=9> */
.L_x_45:
[----:B------:R-:W-:Y:S05]  /*2410*/  BSYNC B1 ;  /* 0x0000000000017941 */ /* 0x000fea0003800000 */
.L_x_44:
        /* <DEDUP_REMOVED lines=9> */
.L_x_47:
[----:B------:R-:W-:Y:S05]  /*24b0*/  BSYNC B1 ;  /* 0x0000000000017941 */ /* 0x000fea0003800000 */
.L_x_46:
[----:B0----5:R-:W-:Y:S01]  /*24c0*/  HADD2.F32 R12, -RZ, R152.H0_H0 ;  /* 0x20000098ff0c7230 */ /* 0x021fe20000004100 */
        /* <DEDUP_REMOVED lines=8> */
.L_x_49:
[----:B------:R-:W-:Y:S05]  /*2550*/  BSYNC B1 ;  /* 0x0000000000017941 */ /* 0x000fea0003800000 */
.L_x_48:
        /* <DEDUP_REMOVED lines=10> */
.L_x_51:
[----:B------:R-:W-:Y:S05]  /*2600*/  BSYNC B1 ;  /* 0x0000000000017941 */ /* 0x000fea0003800000 */
.L_x_50:
        /* <DEDUP_REMOVED lines=10> */
.L_x_53:
[----:B------:R-:W-:Y:S05]  /*26b0*/  BSYNC B1 ;  /* 0x0000000000017941 */ /* 0x000fea0003800000 */
.L_x_52:
        /* <DEDUP_REMOVED lines=9> */
.L_x_55:
[----:B------:R-:W-:Y:S05]  /*2750*/  BSYNC B1 ;  /* 0x0000000000017941 */ /* 0x000fea0003800000 */
.L_x_54:
        /* <DEDUP_REMOVED lines=9> */
.L_x_57:
[----:B------:R-:W-:Y:S05]  /*27f0*/  BSYNC B1 ;  /* 0x0000000000017941 */ /* 0x000fea0003800000 */
.L_x_56:
        /* <DEDUP_REMOVED lines=10> */
.L_x_59:
[----:B------:R-:W-:Y:S05]  /*28a0*/  BSYNC B1 ;  /* 0x0000000000017941 */ /* 0x000fea0003800000 */
.L_x_58:
        /* <DEDUP_REMOVED lines=10> */
.L_x_61:
[----:B------:R-:W-:Y:S05]  /*2950*/  BSYNC B1 ;  /* 0x0000000000017941 */ /* 0x000fea0003800000 */
.L_x_60:
        /* <DEDUP_REMOVED lines=9> */
.L_x_63:
[----:B------:R-:W-:Y:S05]  /*29f0*/  BSYNC B1 ;  /* 0x0000000000017941 */ /* 0x000fea0003800000 */
.L_x_62:
        /* <DEDUP_REMOVED lines=9> */
.L_x_65:
[----:B------:R-:W-:Y:S05]  /*2a90*/  BSYNC B1 ;  /* 0x0000000000017941 */ /* 0x000fea0003800000 */
.L_x_64:
        /* <DEDUP_REMOVED lines=10> */
.L_x_67:
[----:B------:R-:W-:Y:S05]  /*2b40*/  BSYNC B1 ;  /* 0x0000000000017941 */ /* 0x000fea0003800000 */
.L_x_66:
        /* <DEDUP_REMOVED lines=10> */
.L_x_69:
[----:B------:R-:W-:Y:S05]  /*2bf0*/  BSYNC B1 ;  /* 0x0000000000017941 */ /* 0x000fea0003800000 */
.L_x_68:
        /* <DEDUP_REMOVED lines=9> */
.L_x_71:
[----:B------:R-:W-:Y:S05]  /*2c90*/  BSYNC B1 ;  /* 0x0000000000017941 */ /* 0x000fea0003800000 */
.L_x_70:
        /* <DEDUP_REMOVED lines=9> */
.L_x_73:
[----:B------:R-:W-:Y:S05]  /*2d30*/  BSYNC B1 ;  /* 0x0000000000017941 */ /* 0x000fea0003800000 */
.L_x_72:
        /* <DEDUP_REMOVED lines=10> */
.L_x_75:
[----:B------:R-:W-:Y:S05]  /*2de0*/  BSYNC B1 ;  /* 0x0000000000017941 */ /* 0x000fea0003800000 */
.L_x_74:
        /* <DEDUP_REMOVED lines=10> */
.L_x_77:
[----:B------:R-:W-:Y:S05]  /*2e90*/  BSYNC B1 ;  /* 0x0000000000017941 */ /* 0x000fea0003800000 */
.L_x_76:
        /* <DEDUP_REMOVED lines=9> */
.L_x_79:
[----:B------:R-:W-:Y:S05]  /*2f30*/  BSYNC B1 ;  /* 0x0000000000017941 */ /* 0x000fea0003800000 */
.L_x_78:
        /* <DEDUP_REMOVED lines=9> */
.L_x_81:
[----:B------:R-:W-:Y:S05]  /*2fd0*/  BSYNC B1 ;  /* 0x0000000000017941 */ /* 0x000fea0003800000 */
.L_x_80:
        /* <DEDUP_REMOVED lines=10> */
.L_x_83:
[----:B------:R-:W-:Y:S05]  /*3080*/  BSYNC B1 ;  /* 0x0000000000017941 */ /* 0x000fea0003800000 */
.L_x_82:
        /* <DEDUP_REMOVED lines=10> */
.L_x_85:
[----:B------:R-:W-:Y:S05]  /*3130*/  BSYNC B1 ;  /* 0x0000000000017941 */ /* 0x000fea0003800000 */
.L_x_84:
        /* <DEDUP_REMOVED lines=9> */
.L_x_87:
[----:B------:R-:W-:Y:S05]  /*31d0*/  BSYNC B1 ;  /* 0x0000000000017941 */ /* 0x000fea0003800000 */
.L_x_86:
        /* <DEDUP_REMOVED lines=9> */
.L_x_89:
[----:B------:R-:W-:Y:S05]  /*3270*/  BSYNC B1 ;  /* 0x0000000000017941 */ /* 0x000fea0003800000 */
.L_x_88:
        /* <DEDUP_REMOVED lines=10> */
.L_x_91:
[----:B------:R-:W-:Y:S05]  /*3320*/  BSYNC B1 ;  /* 0x0000000000017941 */ /* 0x000fea0003800000 */
.L_x_90:
        /* <DEDUP_REMOVED lines=10> */
.L_x_93:
[----:B------:R-:W-:Y:S05]  /*33d0*/  BSYNC B1 ;  /* 0x0000000000017941 */ /* 0x000fea0003800000 */
.L_x_92:
        /* <DEDUP_REMOVED lines=9> */
.L_x_95:
[----:B------:R-:W-:Y:S05]  /*3470*/  BSYNC B1 ;  /* 0x0000000000017941 */ /* 0x000fea0003800000 */
.L_x_94:
        /* <DEDUP_REMOVED lines=9> */
.L_x_97:
[----:B------:R-:W-:Y:S05]  /*3510*/  BSYNC B1 ;  /* 0x0000000000017941 */ /* 0x000fea0003800000 */
.L_x_96:
        /* <DEDUP_REMOVED lines=10> */
.L_x_99:
[----:B------:R-:W-:Y:S05]  /*35c0*/  BSYNC B1 ;  /* 0x0000000000017941 */ /* 0x000fea0003800000 */
.L_x_98:
        /* <DEDUP_REMOVED lines=10> */
.L_x_101:
[----:B------:R-:W-:Y:S05]  /*3670*/  BSYNC B1 ;  /* 0x0000000000017941 */ /* 0x000fea0003800000 */
.L_x_100:
        /* <DEDUP_REMOVED lines=9> */
.L_x_103:
[----:B------:R-:W-:Y:S05]  /*3710*/  BSYNC B1 ;  /* 0x0000000000017941 */ /* 0x000fea0003800000 */
.L_x_102:
        /* <DEDUP_REMOVED lines=9> */
.L_x_105:
[----:B------:R-:W-:Y:S05]  /*37b0*/  BSYNC B1 ;  /* 0x0000000000017941 */ /* 0x000fea0003800000 */
.L_x_104:
        /* <DEDUP_REMOVED lines=10> */
.L_x_107:
[----:B------:R-:W-:Y:S05]  /*3860*/  BSYNC B1 ;  /* 0x0000000000017941 */ /* 0x000fea0003800000 */
.L_x_106:
        /* <DEDUP_REMOVED lines=10> */
.L_x_109:
[----:B------:R-:W-:Y:S05]  /*3910*/  BSYNC B1 ;  /* 0x0000000000017941 */ /* 0x000fea0003800000 */
.L_x_108:
        /* <DEDUP_REMOVED lines=9> */
.L_x_111:
[----:B------:R-:W-:Y:S05]  /*39b0*/  BSYNC B1 ;  /* 0x0000000000017941 */ /* 0x000fea0003800000 */
.L_x_110:
        /* <DEDUP_REMOVED lines=9> */
.L_x_113:
[----:B------:R-:W-:Y:S05]  /*3a50*/  BSYNC B1 ;  /* 0x0000000000017941 */ /* 0x000fea0003800000 */
.L_x_112:
        /* <DEDUP_REMOVED lines=10> */
.L_x_115:
[----:B------:R-:W-:Y:S05]  /*3b00*/  BSYNC B1 ;  /* 0x0000000000017941 */ /* 0x000fea0003800000 */
.L_x_114:
        /* <DEDUP_REMOVED lines=10> */
.L_x_117:
[----:B------:R-:W-:Y:S05]  /*3bb0*/  BSYNC B1 ;  /* 0x0000000000017941 */ /* 0x000fea0003800000 */
.L_x_116:
        /* <DEDUP_REMOVED lines=9> */
.L_x_119:
[----:B------:R-:W-:Y:S05]  /*3c50*/  BSYNC B1 ;  /* 0x0000000000017941 */ /* 0x000fea0003800000 */
.L_x_118:
        /* <DEDUP_REMOVED lines=9> */
.L_x_121:
[----:B------:R-:W-:Y:S05]  /*3cf0*/  BSYNC B1 ;  /* 0x0000000000017941 */ /* 0x000fea0003800000 */
.L_x_120:
        /* <DEDUP_REMOVED lines=10> */
.L_x_123:
[----:B------:R-:W-:Y:S05]  /*3da0*/  BSYNC B1 ;  /* 0x0000000000017941 */ /* 0x000fea0003800000 */
.L_x_122:
        /* <DEDUP_REMOVED lines=10> */
.L_x_125:
[----:B------:R-:W-:Y:S05]  /*3e50*/  BSYNC B1 ;  /* 0x0000000000017941 */ /* 0x000fea0003800000 */
.L_x_124:
        /* <DEDUP_REMOVED lines=9> */
.L_x_127:
[----:B------:R-:W-:Y:S05]  /*3ef0*/  BSYNC B1 ;  /* 0x0000000000017941 */ /* 0x000fea0003800000 */
.L_x_126:
        /* <DEDUP_REMOVED lines=9> */
.L_x_129:
[----:B------:R-:W-:Y:S05]  /*3f90*/  BSYNC B1 ;  /* 0x0000000000017941 */ /* 0x000fea0003800000 */
.L_x_128:
        /* <DEDUP_REMOVED lines=10> */
.L_x_131:
[----:B------:R-:W-:Y:S05]  /*4040*/  BSYNC B1 ;  /* 0x0000000000017941 */ /* 0x000fea0003800000 */
.L_x_130:
        /* <DEDUP_REMOVED lines=10> */
.L_x_133:
[----:B------:R-:W-:Y:S05]  /*40f0*/  BSYNC B1 ;  /* 0x0000000000017941 */ /* 0x000fea0003800000 */
.L_x_132:
        /* <DEDUP_REMOVED lines=9> */
.L_x_135:
[----:B------:R-:W-:Y:S05]  /*4190*/  BSYNC B1 ;  /* 0x0000000000017941 */ /* 0x000fea0003800000 */
.L_x_134:
        /* <DEDUP_REMOVED lines=9> */
.L_x_137:
[----:B------:R-:W-:Y:S05]  /*4230*/  BSYNC B1 ;  /* 0x0000000000017941 */ /* 0x000fea0003800000 */
.L_x_136:
        /* <DEDUP_REMOVED lines=10> */
.L_x_139:
[----:B------:R-:W-:Y:S05]  /*42e0*/  BSYNC B1 ;  /* 0x0000000000017941 */ /* 0x000fea0003800000 */
.L_x_138:
        /* <DEDUP_REMOVED lines=10> */
.L_x_141:
[----:B------:R-:W-:Y:S05]  /*4390*/  BSYNC B1 ;  /* 0x0000000000017941 */ /* 0x000fea0003800000 */
.L_x_140:
        /* <DEDUP_REMOVED lines=9> */
.L_x_143:
[----:B------:R-:W-:Y:S05]  /*4430*/  BSYNC B1 ;  /* 0x0000000000017941 */ /* 0x000fea0003800000 */
.L_x_142:
        /* <DEDUP_REMOVED lines=9> */
.L_x_145:
[----:B------:R-:W-:Y:S05]  /*44d0*/  BSYNC B1 ;  /* 0x0000000000017941 */ /* 0x000fea0003800000 */
.L_x_144:
        /* <DEDUP_REMOVED lines=10> */
.L_x_147:
[----:B------:R-:W-:Y:S05]  /*4580*/  BSYNC B1 ;  /* 0x0000000000017941 */ /* 0x000fea0003800000 */
.L_x_146:
        /* <DEDUP_REMOVED lines=10> */
.L_x_149:
[----:B------:R-:W-:Y:S05]  /*4630*/  BSYNC B1 ;  /* 0x0000000000017941 */ /* 0x000fea0003800000 */
.L_x_148:
        /* <DEDUP_REMOVED lines=9> */
.L_x_151:
[----:B------:R-:W-:Y:S05]  /*46d0*/  BSYNC B1 ;  /* 0x0000000000017941 */ /* 0x000fea0003800000 */
.L_x_150:
        /* <DEDUP_REMOVED lines=9> */
.L_x_153:
[----:B------:R-:W-:Y:S05]  /*4770*/  BSYNC B1 ;  /* 0x0000000000017941 */ /* 0x000fea0003800000 */
.L_x_152:
        /* <DEDUP_REMOVED lines=10> */
.L_x_155:
[----:B------:R-:W-:Y:S05]  /*4820*/  BSYNC B1 ;  /* 0x0000000000017941 */ /* 0x000fea0003800000 */
.L_x_154:
        /* <DEDUP_REMOVED lines=10> */
.L_x_157:
[----:B------:R-:W-:Y:S05]  /*48d0*/  BSYNC B1 ;  /* 0x0000000000017941 */ /* 0x000fea0003800000 */
.L_x_156:
        /* <DEDUP_REMOVED lines=9> */
.L_x_159:
[----:B------:R-:W-:Y:S05]  /*4970*/  BSYNC B1 ;  /* 0x0000000000017941 */ /* 0x000fea0003800000 */
.L_x_158:
        /* <DEDUP_REMOVED lines=9> */
.L_x_161:
[----:B------:R-:W-:Y:S05]  /*4a10*/  BSYNC B1 ;  /* 0x0000000000017941 */ /* 0x000fea0003800000 */
.L_x_160:
        /* <DEDUP_REMOVED lines=10> */
.L_x_163:
[----:B------:R-:W-:Y:S05]  /*4ac0*/  BSYNC B1 ;  /* 0x0000000000017941 */ /* 0x000fea0003800000 */
.L_x_162:
        /* <DEDUP_REMOVED lines=10> */
.L_x_165:
[----:B------:R-:W-:Y:S05]  /*4b70*/  BSYNC B1 ;  /* 0x0000000000017941 */ /* 0x000fea0003800000 */
.L_x_164:
        /* <DEDUP_REMOVED lines=9> */
.L_x_167:
[----:B------:R-:W-:Y:S05]  /*4c10*/  BSYNC B1 ;  /* 0x0000000000017941 */ /* 0x000fea0003800000 */
.L_x_166:
        /* <DEDUP_REMOVED lines=9> */
.L_x_169:
[----:B------:R-:W-:Y:S05]  /*4cb0*/  BSYNC B1 ;  /* 0x0000000000017941 */ /* 0x000fea0003800000 */
.L_x_168:
        /* <DEDUP_REMOVED lines=10> */
.L_x_171:
[----:B------:R-:W-:Y:S05]  /*4d60*/  BSYNC B1 ;  /* 0x0000000000017941 */ /* 0x000fea0003800000 */
.L_x_170:
        /* <DEDUP_REMOVED lines=10> */
.L_x_173:
[----:B------:R-:W-:Y:S05]  /*4e10*/  BSYNC B1 ;  /* 0x0000000000017941 */ /* 0x000fea0003800000 */
.L_x_172:
        /* <DEDUP_REMOVED lines=9> */
.L_x_175:
[----:B------:R-:W-:Y:S05]  /*4eb0*/  BSYNC B1 ;  /* 0x0000000000017941 */ /* 0x000fea0003800000 */
.L_x_174:
        /* <DEDUP_REMOVED lines=9> */
.L_x_177:
[----:B------:R-:W-:Y:S05]  /*4f50*/  BSYNC B1 ;  /* 0x0000000000017941 */ /* 0x000fea0003800000 */
.L_x_176:
        /* <DEDUP_REMOVED lines=10> */
.L_x_179:
[----:B------:R-:W-:Y:S05]  /*5000*/  BSYNC B1 ;  /* 0x0000000000017941 */ /* 0x000fea0003800000 */
.L_x_178:
        /* <DEDUP_REMOVED lines=10> */
.L_x_181:
[----:B------:R-:W-:Y:S05]  /*50b0*/  BSYNC B1 ;  /* 0x0000000000017941 */ /* 0x000fea0003800000 */
.L_x_180:
        /* <DEDUP_REMOVED lines=9> */
.L_x_183:
[----:B------:R-:W-:Y:S05]  /*5150*/  BSYNC B1 ;  /* 0x0000000000017941 */ /* 0x000fea0003800000 */
.L_x_182:
        /* <DEDUP_REMOVED lines=9> */
.L_x_185:
[----:B------:R-:W-:Y:S05]  /*51f0*/  BSYNC B1 ;  /* 0x0000000000017941 */ /* 0x000fea0003800000 */
.L_x_184:
        /* <DEDUP_REMOVED lines=10> */
.L_x_187:
[----:B------:R-:W-:Y:S05]  /*52a0*/  BSYNC B1 ;  /* 0x0000000000017941 */ /* 0x000fea0003800000 */
.L_x_186:
        /* <DEDUP_REMOVED lines=10> */
.L_x_189:
[----:B------:R-:W-:Y:S05]  /*5350*/  BSYNC B1 ;  /* 0x0000000000017941 */ /* 0x000fea0003800000 */
.L_x_188:
        /* <DEDUP_REMOVED lines=9> */
.L_x_191:
[----:B------:R-:W-:Y:S05]  /*53f0*/  BSYNC B1 ;  /* 0x0000000000017941 */ /* 0x000fea0003800000 */
.L_x_190:
        /* <DEDUP_REMOVED lines=9> */
.L_x_193:
[----:B------:R-:W-:Y:S05]  /*5490*/  BSYNC B1 ;  /* 0x0000000000017941 */ /* 0x000fea0003800000 */
.L_x_192:
        /* <DEDUP_REMOVED lines=10> */
.L_x_195:
[----:B------:R-:W-:Y:S05]  /*5540*/  BSYNC B1 ;  /* 0x0000000000017941 */ /* 0x000fea0003800000 */
.L_x_194:
        /* <DEDUP_REMOVED lines=10> */
.L_x_197:
[----:B------:R-:W-:Y:S05]  /*55f0*/  BSYNC B1 ;  /* 0x0000000000017941 */ /* 0x000fea0003800000 */
.L_x_196:
        /* <DEDUP_REMOVED lines=9> */
.L_x_199:
[----:B------:R-:W-:Y:S05]  /*5690*/  BSYNC B1 ;  /* 0x0000000000017941 */ /* 0x000fea0003800000 */
.L_x_198:
        /* <DEDUP_REMOVED lines=9> */
.L_x_201:
[----:B------:R-:W-:Y:S05]  /*5730*/  BSYNC B1 ;  /* 0x0000000000017941 */ /* 0x000fea0003800000 */
.L_x_200:
        /* <DEDUP_REMOVED lines=10> */
.L_x_203:
[----:B------:R-:W-:Y:S05]  /*57e0*/  BSYNC B1 ;  /* 0x0000000000017941 */ /* 0x000fea0003800000 */
.L_x_202:
        /* <DEDUP_REMOVED lines=10> */
.L_x_205:
[----:B------:R-:W-:Y:S05]  /*5890*/  BSYNC B1 ;  /* 0x0000000000017941 */ /* 0x000fea0003800000 */
.L_x_204:
        /* <DEDUP_REMOVED lines=9> */
.L_x_207:
[----:B------:R-:W-:Y:S05]  /*5930*/  BSYNC B1 ;  /* 0x0000000000017941 */ /* 0x000fea0003800000 */
.L_x_206:
        /* <DEDUP_REMOVED lines=9> */
.L_x_209:
[----:B------:R-:W-:Y:S05]  /*59d0*/  BSYNC B1 ;  /* 0x0000000000017941 */ /* 0x000fea0003800000 */
.L_x_208:
        /* <DEDUP_REMOVED lines=10> */
.L_x_211:
[----:B------:R-:W-:Y:S05]  /*5a80*/  BSYNC B1 ;  /* 0x0000000000017941 */ /* 0x000fea0003800000 */
.L_x_210:
        /* <DEDUP_REMOVED lines=10> */
.L_x_213:
[----:B------:R-:W-:Y:S05]  /*5b30*/  BSYNC B1 ;  /* 0x0000000000017941 */ /* 0x000fea0003800000 */
.L_x_212:
        /* <DEDUP_REMOVED lines=9> */
.L_x_215:
[----:B------:R-:W-:Y:S05]  /*5bd0*/  BSYNC B1 ;  /* 0x0000000000017941 */ /* 0x000fea0003800000 */
.L_x_214:
        /* <DEDUP_REMOVED lines=9> */
.L_x_217:
[----:B------:R-:W-:Y:S05]  /*5c70*/  BSYNC B1 ;  /* 0x0000000000017941 */ /* 0x000fea0003800000 */
.L_x_216:
        /* <DEDUP_REMOVED lines=10> */
.L_x_219:
[----:B------:R-:W-:Y:S05]  /*5d20*/  BSYNC B1 ;  /* 0x0000000000017941 */ /* 0x000fea0003800000 */
.L_x_218:
        /* <DEDUP_REMOVED lines=10> */
.L_x_221:
[----:B------:R-:W-:Y:S05]  /*5dd0*/  BSYNC B1 ;  /* 0x0000000000017941 */ /* 0x000fea0003800000 */
.L_x_220:
        /* <DEDUP_REMOVED lines=9> */
.L_x_223:
[----:B------:R-:W-:Y:S05]  /*5e70*/  BSYNC B1 ;  /* 0x0000000000017941 */ /* 0x000fea0003800000 */
.L_x_222:
        /* <DEDUP_REMOVED lines=9> */
.L_x_225:
[----:B------:R-:W-:Y:S05]  /*5f10*/  BSYNC B1 ;  /* 0x0000000000017941 */ /* 0x000fea0003800000 */
.L_x_224:
        /* <DEDUP_REMOVED lines=10> */
.L_x_227:
[----:B------:R-:W-:Y:S05]  /*5fc0*/  BSYNC B1 ;  /* 0x0000000000017941 */ /* 0x000fea0003800000 */
.L_x_226:
        /* <DEDUP_REMOVED lines=10> */
.L_x_229:
[----:B------:R-:W-:Y:S05]  /*6070*/  BSYNC B1 ;  /* 0x0000000000017941 */ /* 0x000fea0003800000 */
.L_x_228:
        /* <DEDUP_REMOVED lines=9> */
.L_x_231:
[----:B------:R-:W-:Y:S05]  /*6110*/  BSYNC B1 ;  /* 0x0000000000017941 */ /* 0x000fea0003800000 */
.L_x_230:
        /* <DEDUP_REMOVED lines=9> */
.L_x_233:
[----:B------:R-:W-:Y:S05]  /*61b0*/  BSYNC B1 ;  /* 0x0000000000017941 */ /* 0x000fea0003800000 */
.L_x_232:
        /* <DEDUP_REMOVED lines=10> */
.L_x_235:
[----:B------:R-:W-:Y:S05]  /*6260*/  BSYNC B1 ;  /* 0x0000000000017941 */ /* 0x000fea0003800000 */
.L_x_234:
        /* <DEDUP_REMOVED lines=10> */
.L_x_237:
[----:B------:R-:W-:Y:S05]  /*6310*/  BSYNC B1 ;  /* 0x0000000000017941 */ /* 0x000fea0003800000 */
.L_x_236:
        /* <DEDUP_REMOVED lines=9> */
.L_x_239:
[----:B------:R-:W-:Y:S05]  /*63b0*/  BSYNC B1 ;  /* 0x0000000000017941 */ /* 0x000fea0003800000 */
.L_x_238:
        /* <DEDUP_REMOVED lines=9> */
.L_x_241:
[----:B------:R-:W-:Y:S05]  /*6450*/  BSYNC B1 ;  /* 0x0000000000017941 */ /* 0x000fea0003800000 */
.L_x_240:
        /* <DEDUP_REMOVED lines=10> */
.L_x_243:
[----:B------:R-:W-:Y:S05]  /*6500*/  BSYNC B1 ;  /* 0x0000000000017941 */ /* 0x000fea0003800000 */
.L_x_242:
        /* <DEDUP_REMOVED lines=10> */
.L_x_245:
[----:B------:R-:W-:Y:S05]  /*65b0*/  BSYNC B1 ;  /* 0x0000000000017941 */ /* 0x000fea0003800000 */
.L_x_244:
        /* <DEDUP_REMOVED lines=9> */
.L_x_247:
[----:B------:R-:W-:Y:S05]  /*6650*/  BSYNC B1 ;  /* 0x0000000000017941 */ /* 0x000fea0003800000 */
.L_x_246:
        /* <DEDUP_REMOVED lines=9> */
.L_x_249:
[----:B------:R-:W-:Y:S05]  /*66f0*/  BSYNC B1 ;  /* 0x0000000000017941 */ /* 0x000fea0003800000 */
.L_x_248:
        /* <DEDUP_REMOVED lines=10> */
.L_x_251:
[----:B------:R-:W-:Y:S05]  /*67a0*/  BSYNC B1 ;  /* 0x0000000000017941 */ /* 0x000fea0003800000 */
.L_x_250:
        /* <DEDUP_REMOVED lines=10> */
.L_x_253:
[----:B------:R-:W-:Y:S05]  /*6850*/  BSYNC B1 ;  /* 0x0000000000017941 */ /* 0x000fea0003800000 */
.L_x_252:
        /* <DEDUP_REMOVED lines=9> */
.L_x_255:
[----:B------:R-:W-:Y:S05]  /*68f0*/  BSYNC B1 ;  /* 0x0000000000017941 */ /* 0x000fea0003800000 */
.L_x_254:
        /* <DEDUP_REMOVED lines=9> */
.L_x_257:
[----:B------:R-:W-:Y:S05]  /*6990*/  BSYNC B1 ;  /* 0x0000000000017941 */ /* 0x000fea0003800000 */
.L_x_256:
        /* <DEDUP_REMOVED lines=10> */
.L_x_259:
[----:B------:R-:W-:Y:S05]  /*6a40*/  BSYNC B1 ;  /* 0x0000000000017941 */ /* 0x000fea0003800000 */
.L_x_258:
        /* <DEDUP_REMOVED lines=10> */
.L_x_261:
[----:B------:R-:W-:Y:S05]  /*6af0*/  BSYNC B1 ;  /* 0x0000000000017941 */ /* 0x000fea0003800000 */
.L_x_260:
        /* <DEDUP_REMOVED lines=9> */
.L_x_263:
[----:B------:R-:W-:Y:S05]  /*6b90*/  BSYNC B1 ;  /* 0x0000000000017941 */ /* 0x000fea0003800000 */
.L_x_262:
        /* <DEDUP_REMOVED lines=9> */
.L_x_265:
[----:B------:R-:W-:Y:S05]  /*6c30*/  BSYNC B1 ;  /* 0x0000000000017941 */ /* 0x000fea0003800000 */
.L_x_264:
        /* <DEDUP_REMOVED lines=10> */
.L_x_267:
[----:B------:R-:W-:Y:S05]  /*6ce0*/  BSYNC B1 ;  /* 0x0000000000017941 */ /* 0x000fea0003800000 */
.L_x_266:
        /* <DEDUP_REMOVED lines=10> */
.L_x_269:
[----:B------:R-:W-:Y:S05]  /*6d90*/  BSYNC B1 ;  /* 0x0000000000017941 */ /* 0x000fea0003800000 */
.L_x_268:
        /* <DEDUP_REMOVED lines=9> */
.L_x_271:
[----:B------:R-:W-:Y:S05]  /*6e30*/  BSYNC B1 ;  /* 0x0000000000017941 */ /* 0x000fea0003800000 */
.L_x_270:
        /* <DEDUP_REMOVED lines=9> */
.L_x_273:
[----:B------:R-:W-:Y:S05]  /*6ed0*/  BSYNC B1 ;  /* 0x0000000000017941 */ /* 0x000fea0003800000 */
.L_x_272:
        /* <DEDUP_REMOVED lines=10> */
.L_x_275:
[----:B------:R-:W-:Y:S05]  /*6f80*/  BSYNC B1 ;  /* 0x0000000000017941 */ /* 0x000fea0003800000 */
.L_x_274:
        /* <DEDUP_REMOVED lines=10> */
.L_x_277:
[----:B------:R-:W-:Y:S05]  /*7030*/  BSYNC B1 ;  /* 0x0000000000017941 */ /* 0x000fea0003800000 */
.L_x_276:
[----:B01--45:R-:W-:Y:S01]  /*7040*/  HADD2.F32 R6, -RZ, R152.H0_H0 ;  /* 0x20000098ff067230 */ /* 0x033fe20000004100 */
        /* <DEDUP_REMOVED lines=8> */
.L_x_279:
[----:B------:R-:W-:Y:S05]  /*70d0*/  BSYNC B1 ;  /* 0x0000000000017941 */ /* 0x000fea0003800000 */
.L_x_278:
[----:B0-2--5:R-:W-:Y:S01]  /*70e0*/  HADD2.F32 R4, -RZ, R152.H0_H0 ;  /* 0x20000098ff047230 */ /* 0x025fe20000004100 */
[----:B------:R-:W-:Y:S01]  /*70f0*/  ISETP.GT.AND P0, PT, R0, 0x8, P0 ;  /* 0x000000080000780c */ /* 0x000fe20000704270 */
[----:B------:R-:W-:Y:S01]  /*7100*/  @P1 IMAD.MOV.U32 R5, RZ, RZ, R11 ;  /* 0x000000ffff051224 */ /* 0x000fe200078e000b */
[----:B------:R-:W-:Y:S02]  /*7110*/  BSSY B1, `(.L_x_280) ;  /* 0x0000008000017945 */ /* 0x000fe40003800000 */
[----:B------:R-:W-:Y:S01]  /*7120*/  FMUL R3, R4, R155 ;  /* 0x0000009b04037220 */ /* 0x000fe20000400000 */
[----:B------:R-:W-:-:S03]  /*7130*/  @P1 IMAD.MOV.U32 R4, RZ, RZ, R10 ;  /* 0x000000ffff041224 */ /* 0x000fc600078e000a */
[----:B------:R-:W-:-:S05]  /*7140*/  FFMA R3, R150, R154, R3 ;  /* 0x0000009a96037223 */ /* 0x000fca0000000003 */
[----:B------:R-:W-:-:S05]  /*7150*/  F2FP.F16.F32.PACK_AB R3, RZ, R3 ;  /* 0x00000003ff03723e */ /* 0x000fca00000000ff */
[----:B------:R0:W-:Y:S01]  /*7160*/  @P1 STG.E.U16 desc[UR36][R4.64+0x1f0], R3 ;  /* 0x0001f00304001986 */ /* 0x0001e2000c101524 */
[----:B------:R-:W-:Y:S05]  /*7170*/  @!P0 BRA `(.L_x_281) ;  /* 0x0000000000048947 */ /* 0x000fea0003800000 */
[----:B------:R2:W5:Y:S02]  /*7180*/  LDG.E.LTC128B.U16 R152, desc[UR36][R8.64+0x1f2] ;  /* 0x0001f22408987981 */ /* 0x000564000c1e1520 */
.L_x_281:
[----:B------:R-:W-:Y:S05]  /*7190*/  BSYNC B1 ;  /* 0x0000000000017941 */ /* 0x000fea0003800000 */
.L_x_280:
[----:B------:R-:W-:Y:S05]  /*71a0*/  @!P0 BRA `(.L_x_282) ;  /* 0x0000002400308947 */ /* 0x000fea0003800000 */
[----:B-----5:R-:W-:-:S05]  /*71b0*/  HADD2.F32 R152, -RZ, R152.H0_H0 ;  /* 0x20000098ff987230 */ /* 0x020fca0000004100 */
[----:B------:R-:W-:-:S04]  /*71c0*/  FMUL R152, R152, R155 ;  /* 0x0000009b98987220 */ /* 0x000fc80000400000 */
[----:B------:R-:W-:-:S05]  /*71d0*/  FFMA R152, R151, R154, R152 ;  /* 0x0000009a97987223 */ /* 0x000fca0000000098 */
[----:B------:R-:W-:-:S05]  /*71e0*/  F2FP.F16.F32.PACK_AB R152, RZ, R152 ;  /* 0x00000098ff98723e */ /* 0x000fca00000000ff */
[----:B------:R4:W-:Y:S01]  /*71f0*/  STG.E.U16 desc[UR36][R10.64+0x1f2], R152 ;  /* 0x0001f2980a007986 */ /* 0x0009e2000c101524 */
[----:B------:R-:W-:Y:S05]  /*7200*/  BRA `(.L_x_282) ;  /* 0x0000002400187947 */ /* 0x000fea0003800000 */
.L_x_29:
[----:B------:R-:W-:Y:S01]  /*7210*/  ISETP.GT.AND P0, PT, R3, 0x1, PT ;  /* 0x000000010300780c */ /* 0x000fe20003f04270 */
[----:B------:R-:W-:Y:S01]  /*7220*/  ULDC.64 UR4, c[0x0][0x5c0] ;  /* 0x0001700000047ab9 */ /* 0x000fe20000000a00 */
[-C--:B------:R-:W-:Y:S01]  /*7230*/  FMUL R24, R24, R154.reuse ;  /* 0x0000009a18187220 */ /* 0x080fe20000400000 */
[-C--:B------:R-:W-:Y:S01]  /*7240*/  FMUL R25, R25, R154.reuse ;  /* 0x0000009a19197220 */ /* 0x080fe20000400000 */
[----:B------:R-:W-:Y:S01]  /*7250*/  ISETP.GT.AND P3, PT, R0, RZ, P0 ;  /* 0x000000ff0000720c */ /* 0x000fe20000764270 */
[-C--:B------:R-:W-:Y:S01]  /*7260*/  FMUL R26, R26, R154.reuse ;  /* 0x0000009a1a1a7220 */ /* 0x080fe20000400000 */
[----:B------:R-:W-:Y:S01]  /*7270*/  LEA R4, P4, R160, UR4, 0x1 ;  /* 0x00000004a0047c11 */ /* 0x000fe2000f8808ff */
[----:B------:R-:W-:Y:S01]  /*7280*/  FMUL R27, R27, R154 ;  /* 0x0000009a1b1b7220 */ /* 0x000fe20000400000 */
[----:B------:R-:W-:Y:S01]  /*7290*/  F2FP.F16.F32.PACK_AB R24, RZ, R24 ;  /* 0x00000018ff18723e */ /* 0x000fe200000000ff */
[-C--:B------:R-:W-:Y:S01]  /*72a0*/  FMUL R28, R28, R154.reuse ;  /* 0x0000009a1c1c7220 */ /* 0x080fe20000400000 */
[----:B------:R-:W-:Y:S01]  /*72b0*/  LEA.HI.X R5, R160, UR5, R169, 0x1, P4 ;  /* 0x00000005a0057c11 */ /* 0x000fe2000a0f0ca9 */
[-C--:B------:R-:W-:Y:S01]  /*72c0*/  FMUL R29, R29, R154.reuse ;  /* 0x0000009a1d1d7220 */ /* 0x080fe20000400000 */
[----:B------:R-:W-:Y:S01]  /*72d0*/  F2FP.F16.F32.PACK_AB R25, RZ, R25 ;  /* 0x00000019ff19723e */ /* 0x000fe200000000ff */
[-C--:B------:R-:W-:Y:S01]  /*72e0*/  FMUL R30, R30, R154.reuse ;  /* 0x0000009a1e1e7220 */ /* 0x080fe20000400000 */
[----:B------:R-:W-:Y:S01]  /*72f0*/  SHF.L.U64.HI R11, R10, 0x4, R11 ;  /* 0x000000040a0b7819 */ /* 0x000fe2000001020b */
[----:B------:R-:W-:Y:S01]  /*7300*/  @P1 STG.E.U16 desc[UR36][R4.64], R24 ;  /* 0x0000001804001986 */ /* 0x000fe2000c101524 */
[----:B------:R-:W-:Y:S01]  /*7310*/  ISETP.GT.AND P1, PT, R3, 0x8, PT ;  /* 0x000000080300780c */ /* 0x000fe20003f24270 */
[----:B------:R-:W-:Y:S01]  /*7320*/  FMUL R31, R31, R154 ;  /* 0x0000009a1f1f7220 */ /* 0x000fe20000400000 */
[----:B------:R-:W-:Y:S01]  /*7330*/  ISETP.GT.AND P4, PT, R0, 0x8, P0 ;  /* 0x000000080000780c */ /* 0x000fe20000784270 */
[----:B------:R-:W-:Y:S01]  /*7340*/  @P3 STG.E.U16 desc[UR36][R4.64+0x2], R25 ;  /* 0x0000021904003986 */ /* 0x000fe2000c101524 */
[----:B------:R-:W-:Y:S01]  /*7350*/  LEA R6, P3, R10, R4, 0x4 ;  /* 0x000000040a067211 */ /* 0x000fe200078620ff */
[-C--:B------:R-:W-:Y:S01]  /*7360*/  FMUL R32, R32, R154.reuse ;  /* 0x0000009a20207220 */ /* 0x080fe20000400000 */
[C---:B------:R-:W-:Y:S01]  /*7370*/  ISETP.GT.AND P2, PT, R0.reuse, 0x8, P2 ;  /* 0x000000080000780c */ /* 0x040fe20001744270 */
[-C--:B------:R-:W-:Y:S01]  /*7380*/  FMUL R33, R33, R154.reuse ;  /* 0x0000009a21217220 */ /* 0x080fe20000400000 */
[----:B------:R-:W-:Y:S01]  /*7390*/  ISETP.GT.AND P0, PT, R3, 0x9, PT ;  /* 0x000000090300780c */ /* 0x000fe20003f04270 */
[----:B------:R-:W-:Y:S01]  /*73a0*/  IMAD.X R7, R11, 0x1, R5, P3 ;  /* 0x000000010b077824 */ /* 0x000fe200018e0605 */
[----:B------:R-:W-:Y:S01]  /*73b0*/  ISETP.GT.AND P5, PT, R0, RZ, P1 ;  /* 0x000000ff0000720c */ /* 0x000fe20000fa4270 */
[-C--:B------:R-:W-:Y:S01]  /*73c0*/  FMUL R34, R34, R154.reuse ;  /* 0x0000009a22227220 */ /* 0x080fe20000400000 */
[----:B------:R-:W-:Y:S01]  /*73d0*/  ISETP.GT.AND P3, PT, R0, RZ, P0 ;  /* 0x000000ff0000720c */ /* 0x000fe20000764270 */
[----:B------:R-:W-:Y:S01]  /*73e0*/  FMUL R35, R35, R154 ;  /* 0x0000009a23237220 */ /* 0x000fe20000400000 */
[----:B------:R-:W-:Y:S01]  /*73f0*/  F2FP.F16.F32.PACK_AB R26, RZ, R26 ;  /* 0x0000001aff1a723e */ /* 0x000fe200000000ff */
[-C--:B------:R-:W-:Y:S01]  /*7400*/  FMUL R36, R36, R154.reuse ;  /* 0x0000009a24247220 */ /* 0x080fe20000400000 */
[----:B------:R-:W-:Y:S01]  /*7410*/  F2FP.F16.F32.PACK_AB R27, RZ, R27 ;  /* 0x0000001bff1b723e */ /* 0x000fe200000000ff */
[----:B------:R-:W-:Y:S01]  /*7420*/  FMUL R37, R37, R154 ;  /* 0x0000009a25257220 */ /* 0x000fe20000400000 */
[----:B------:R-:W-:Y:S01]  /*7430*/  F2FP.F16.F32.PACK_AB R28, RZ, R28 ;  /* 0x0000001cff1c723e */ /* 0x000fe200000000ff */
[----:B------:R-:W-:Y:S01]  /*7440*/  @P2 STG.E.U16 desc[UR36][R6.64], R26 ;  /* 0x0000001a06002986 */ /* 0x000fe2000c101524 */
[----:B------:R-:W-:Y:S01]  /*7450*/  F2FP.F16.F32.PACK_AB R29, RZ, R29 ;  /* 0x0000001dff1d723e */ /* 0x000fe200000000ff */
[-C--:B------:R-:W-:Y:S01]  /*7460*/  FMUL R38, R38, R154.reuse ;  /* 0x0000009a26267220 */ /* 0x080fe20000400000 */
[C---:B------:R-:W-:Y:S01]  /*7470*/  ISETP.GT.AND P2, PT, R0.reuse, 0x8, P1 ;  /* 0x000000080000780c */ /* 0x040fe20000f44270 */
[----:B------:R-:W-:Y:S01]  /*7480*/  @P4 STG.E.U16 desc[UR36][R6.64+0x2], R27 ;  /* 0x0000021b06004986 */ /* 0x000fe2000c101524 */
[----:B------:R-:W-:Y:S01]  /*7490*/  ISETP.GT.AND P1, PT, R3, 0x10, PT ;  /* 0x000000100300780c */ /* 0x000fe20003f24270 */
[----:B------:R-:W-:Y:S01]  /*74a0*/  FMUL R39, R39, R154 ;  /* 0x0000009a27277220 */ /* 0x000fe20000400000 */
[----:B------:R-:W-:Y:S01]  /*74b0*/  F2FP.F16.F32.PACK_AB R30, RZ, R30 ;  /* 0x0000001eff1e723e */ /* 0x000fe200000000ff */
[----:B------:R-:W-:Y:S01]  /*74c0*/  @P5 STG.E.U16 desc[UR36][R4.64+0x10], R28 ;  /* 0x0000101c04005986 */ /* 0x000fe2000c101524 */
[----:B------:R-:W-:Y:S01]  /*74d0*/  ISETP.GT.AND P4, PT, R0, RZ, P1 ;  /* 0x000000ff0000720c */ /* 0x000fe20000f84270 */
[-C--:B------:R-:W-:Y:S01]  /*74e0*/  FMUL R40, R40, R154.reuse ;  /* 0x0000009a28287220 */ /* 0x080fe20000400000 */
[----:B------:R-:W-:Y:S01]  /*74f0*/  F2FP.F16.F32.PACK_AB R31, RZ, R31 ;  /* 0x0000001fff1f723e */ /* 0x000fe200000000ff */
[----:B------:R-:W-:Y:S01]  /*7500*/  @P3 STG.E.U16 desc[UR36][R4.64+0x12], R29 ;  /* 0x0000121d04003986 */ /* 0x000fe2000c101524 */
[----:B------:R-:W-:Y:S01]  /*7510*/  ISETP.GT.AND P3, PT, R0, 0x8, P0 ;  /* 0x000000080000780c */ /* 0x000fe20000764270 */
[----:B------:R-:W-:Y:S01]  /*7520*/  FMUL R41, R41, R154 ;  /* 0x0000009a29297220 */ /* 0x000fe20000400000 */
[----:B------:R-:W-:Y:S01]  /*7530*/  ISETP.GT.AND P0, PT, R3, 0x11, PT ;  /* 0x000000110300780c */ /* 0x000fe20003f04270 */
[----:B------:R-:W-:Y:S01]  /*7540*/  @P2 STG.E.U16 desc[UR36][R6.64+0x10], R30 ;  /* 0x0000101e06002986 */ /* 0x000fe2000c101524 */
[----:B------:R-:W-:Y:S01]  /*7550*/  F2FP.F16.F32.PACK_AB R32, RZ, R32 ;  /* 0x00000020ff20723e */ /* 0x000fe200000000ff */
[-C--:B------:R-:W-:Y:S01]  /*7560*/  FMUL R42, R42, R154.reuse ;  /* 0x0000009a2a2a7220 */ /* 0x080fe20000400000 */
[C---:B------:R-:W-:Y:S01]  /*7570*/  ISETP.GT.AND P5, PT, R0.reuse, RZ, P0 ;  /* 0x000000ff0000720c */ /* 0x040fe200007a4270 */
[-C--:B------:R-:W-:Y:S01]  /*7580*/  FMUL R43, R43, R154.reuse ;  /* 0x0000009a2b2b7220 */ /* 0x080fe20000400000 */
[----:B------:R-:W-:Y:S01]  /*7590*/  ISETP.GT.AND P2, PT, R0, 0x8, P1 ;  /* 0x000000080000780c */ /* 0x000fe20000f44270 */
[-C--:B------:R-:W-:Y:S01]  /*75a0*/  FMUL R44, R44, R154.reuse ;  /* 0x0000009a2c2c7220 */ /* 0x080fe20000400000 */
[----:B------:R-:W-:Y:S01]  /*75b0*/  ISETP.GT.AND P1, PT, R3, 0x18, PT ;  /* 0x000000180300780c */ /* 0x000fe20003f24270 */
[-C--:B------:R-:W-:Y:S01]  /*75c0*/  FMUL R45, R45, R154.reuse ;  /* 0x0000009a2d2d7220 */ /* 0x080fe20000400000 */
[----:B------:R-:W-:Y:S01]  /*75d0*/  F2FP.F16.F32.PACK_AB R33, RZ, R33 ;  /* 0x00000021ff21723e */ /* 0x000fe200000000ff */
[----:B------:R-:W-:Y:S01]  /*75e0*/  @P3 STG.E.U16 desc[UR36][R6.64+0x12], R31 ;  /* 0x0000121f06003986 */ /* 0x000fe2000c101524 */
[----:B------:R-:W-:Y:S01]  /*75f0*/  ISETP.GT.AND P3, PT, R0, 0x8, P0 ;  /* 0x000000080000780c */ /* 0x000fe20000764270 */
[-C--:B------:R-:W-:Y:S01]  /*7600*/  FMUL R46, R46, R154.reuse ;  /* 0x0000009a2e2e7220 */ /* 0x080fe20000400000 */
[----:B------:R-:W-:Y:S01]  /*7610*/  ISETP.GT.AND P0, PT, R3, 0x19, PT ;  /* 0x000000190300780c */ /* 0x000fe20003f04270 */
[----:B------:R-:W-:Y:S01]  /*7620*/  @P4 STG.E.U16 desc[UR36][R4.64+0x20], R32 ;  /* 0x0000202004004986 */ /* 0x000fe2000c101524 */
[C---:B------:R-:W-:Y:S01]  /*7630*/  ISETP.GT.AND P4, PT, R0.reuse, RZ, P1 ;  /* 0x000000ff0000720c */ /* 0x040fe20000f84270 */
[----:B------:R-:W-:Y:S01]  /*7640*/  FMUL R47, R47, R154 ;  /* 0x0000009a2f2f7220 */ /* 0x000fe20000400000 */
[----:B------:R-:W-:Y:S01]  /*7650*/  F2FP.F16.F32.PACK_AB R34, RZ, R34 ;  /* 0x00000022ff22723e */ /* 0x000fe200000000ff */
[----:B------:R-:W-:Y:S01]  /*7660*/  @P5 STG.E.U16 desc[UR36][R4.64+0x22], R33 ;  /* 0x0000222104005986 */ /* 0x000fe2000c101524 */
[----:B------:R-:W-:Y:S01]  /*7670*/  ISETP.GT.AND P5, PT, R0, RZ, P0 ;  /* 0x000000ff0000720c */ /* 0x000fe200007a4270 */
[----:B------:R-:W-:Y:S01]  /*7680*/  FMUL R48, R48, R154 ;  /* 0x0000009a30307220 */ /* 0x000fe20000400000 */
[----:B------:R-:W-:Y:S01]  /*7690*/  F2FP.F16.F32.PACK_AB R35, RZ, R35 ;  /* 0x00000023ff23723e */ /* 0x000fe200000000ff */
[----:B------:R-:W-:Y:S01]  /*76a0*/  @P2 STG.E.U16 desc[UR36][R6.64+0x20], R34 ;  /* 0x0000202206002986 */ /* 0x000fe2000c101524 */
[----:B------:R-:W-:Y:S01]  /*76b0*/  F2FP.F16.F32.PACK_AB R36, RZ, R36 ;  /* 0x00000024ff24723e */ /* 0x000fe200000000ff */
[-C--:B------:R-:W-:Y:S01]  /*76c0*/  FMUL R49, R49, R154.reuse ;  /* 0x0000009a31317220 */ /* 0x080fe20000400000 */
[----:B------:R-:W-:Y:S01]  /*76d0*/  ISETP.GT.AND P2, PT, R0, 0x8, P1 ;  /* 0x000000080000780c */ /* 0x000fe20000f44270 */
[----:B------:R-:W-:Y:S01]  /*76e0*/  @P3 STG.E.U16 desc[UR36][R6.64+0x22], R35 ;  /* 0x0000222306003986 */ /* 0x000fe2000c101524 */
[----:B------:R-:W-:Y:S01]  /*76f0*/  ISETP.GT.AND P1, PT, R3, 0x20, PT ;  /* 0x000000200300780c */ /* 0x000fe20003f24270 */
[-C--:B------:R-:W-:Y:S01]  /*7700*/  FMUL R50, R50, R154.reuse ;  /* 0x0000009a32327220 */ /* 0x080fe20000400000 */
[----:B------:R-:W-:Y:S01]  /*7710*/  F2FP.F16.F32.PACK_AB R37, RZ, R37 ;  /* 0x00000025ff25723e */ /* 0x000fe200000000ff */
[----:B------:R-:W-:Y:S01]  /*7720*/  @P4 STG.E.U16 desc[UR36][R4.64+0x30], R36 ;  /* 0x0000302404004986 */ /* 0x000fe2000c101524 */
[C---:B------:R-:W-:Y:S01]  /*7730*/  ISETP.GT.AND P3, PT, R0.reuse, 0x8, P0 ;  /* 0x000000080000780c */ /* 0x040fe20000764270 */
[-C--:B------:R-:W-:Y:S01]  /*7740*/  FMUL R51, R51, R154.reuse ;  /* 0x0000009a33337220 */ /* 0x080fe20000400000 */
[----:B------:R-:W-:Y:S01]  /*7750*/  ISETP.GT.AND P0, PT, R3, 0x21, PT ;  /* 0x000000210300780c */ /* 0x000fe20003f04270 */
[----:B------:R-:W-:Y:S01]  /*7760*/  @P5 STG.E.U16 desc[UR36][R4.64+0x32], R37 ;  /* 0x0000322504005986 */ /* 0x000fe2000c101524 */
[----:B------:R-:W-:Y:S01]  /*7770*/  ISETP.GT.AND P4, PT, R0, RZ, P1 ;  /* 0x000000ff0000720c */ /* 0x000fe20000f84270 */
[----:B------:R-:W-:Y:S01]  /*7780*/  FMUL R52, R52, R154 ;  /* 0x0000009a34347220 */ /* 0x000fe20000400000 */
[----:B------:R-:W-:Y:S01]  /*7790*/  F2FP.F16.F32.PACK_AB R38, RZ, R38 ;  /* 0x00000026ff26723e */ /* 0x000fe200000000ff */
[-C--:B------:R-:W-:Y:S01]  /*77a0*/  FMUL R53, R53, R154.reuse ;  /* 0x0000009a35357220 */ /* 0x080fe20000400000 */
        /* <DEDUP_REMOVED lines=325> */
[----:B------:R-:W-:Y:S01]  /*8c00*/  FMUL R151, R151, R154 ;  /* 0x0000009a97977220 */ /* 0x000fe20000400000 */
[----:B------:R-:W-:Y:S01]  /*8c10*/  ISETP.GT.AND P2, PT, R0, 0x8, P1 ;  /* 0x000000080000780c */ /* 0x000fe20000f44270 */
[----:B------:R-:W-:Y:S01]  /*8c20*/  @P3 STG.E.U16 desc[UR36][R6.64+0x132], R103 ;  /* 0x0001326706003986 */ /* 0x000fe2000c101524 */
[----:B------:R-:W-:-:S02]  /*8c30*/  ISETP.GT.AND P1, PT, R3, 0xa8, PT ;  /* 0x000000a80300780c */ /* 0x000fc40003f24270 */
[----:B------:R-:W-:Y:S01]  /*8c40*/  F2FP.F16.F32.PACK_AB R105, RZ, R105 ;  /* 0x00000069ff69723e */ /* 0x000fe200000000ff */
[----:B------:R-:W-:Y:S01]  /*8c50*/  @P4 STG.E.U16 desc[UR36][R4.64+0x140], R104 ;  /* 0x0001406804004986 */ /* 0x000fe2000c101524 */
[C---:B------:R-:W-:Y:S02]  /*8c60*/  ISETP.GT.AND P3, PT, R0.reuse, 0x8, P0 ;  /* 0x000000080000780c */ /* 0x040fe40000764270 */
[----:B------:R-:W-:Y:S01]  /*8c70*/  ISETP.GT.AND P0, PT, R3, 0xa9, PT ;  /* 0x000000a90300780c */ /* 0x000fe20003f04270 */
[----:B------:R-:W-:Y:S01]  /*8c80*/  @P5 STG.E.U16 desc[UR36][R4.64+0x142], R105 ;  /* 0x0001426904005986 */ /* 0x000fe2000c101524 */
[C---:B------:R-:W-:Y:S02]  /*8c90*/  ISETP.GT.AND P4, PT, R0.reuse, RZ, P1 ;  /* 0x000000ff0000720c */ /* 0x040fe40000f84270 */
[----:B------:R-:W-:Y:S02]  /*8ca0*/  F2FP.F16.F32.PACK_AB R106, RZ, R106 ;  /* 0x0000006aff6a723e */ /* 0x000fe400000000ff */
[----:B------:R-:W-:-:S02]  /*8cb0*/  ISETP.GT.AND P5, PT, R0, RZ, P0 ;  /* 0x000000ff0000720c */ /* 0x000fc400007a4270 */
[----:B------:R-:W-:Y:S01]  /*8cc0*/  F2FP.F16.F32.PACK_AB R107, RZ, R107 ;  /* 0x0000006bff6b723e */ /* 0x000fe200000000ff */
[----:B------:R-:W-:Y:S01]  /*8cd0*/  @P2 STG.E.U16 desc[UR36][R6.64+0x140], R106 ;  /* 0x0001406a06002986 */ /* 0x000fe2000c101524 */
[----:B------:R-:W-:Y:S02]  /*8ce0*/  F2FP.F16.F32.PACK_AB R108, RZ, R108 ;  /* 0x0000006cff6c723e */ /* 0x000fe400000000ff */
[C---:B------:R-:W-:Y:S01]  /*8cf0*/  ISETP.GT.AND P2, PT, R0.reuse, 0x8, P1 ;  /* 0x000000080000780c */ /* 0x040fe20000f44270 */
[----:B------:R-:W-:Y:S01]  /*8d00*/  @P3 STG.E.U16 desc[UR36][R6.64+0x142], R107 ;  /* 0x0001426b06003986 */ /* 0x000fe2000c101524 */
[----:B------:R-:W-:Y:S02]  /*8d10*/  ISETP.GT.AND P1, PT, R3, 0xb0, PT ;  /* 0x000000b00300780c */ /* 0x000fe40003f24270 */
[----:B------:R-:W-:Y:S01]  /*8d20*/  F2FP.F16.F32.PACK_AB R109, RZ, R109 ;  /* 0x0000006dff6d723e */ /* 0x000fe200000000ff */
[----:B------:R-:W-:Y:S01]  /*8d30*/  @P4 STG.E.U16 desc[UR36][R4.64+0x150], R108 ;  /* 0x0001506c04004986 */ /* 0x000fe2000c101524 */
[----:B------:R-:W-:-:S02]  /*8d40*/  ISETP.GT.AND P3, PT, R0, 0x8, P0 ;  /* 0x000000080000780c */ /* 0x000fc40000764270 */
[----:B------:R-:W-:Y:S01]  /*8d50*/  ISETP.GT.AND P0, PT, R3, 0xb1, PT ;  /* 0x000000b10300780c */ /* 0x000fe20003f04270 */
[----:B------:R-:W-:Y:S01]  /*8d60*/  @P5 STG.E.U16 desc[UR36][R4.64+0x152], R109 ;  /* 0x0001526d04005986 */ /* 0x000fe2000c101524 */
[C---:B------:R-:W-:Y:S02]  /*8d70*/  ISETP.GT.AND P4, PT, R0.reuse, RZ, P1 ;  /* 0x000000ff0000720c */ /* 0x040fe40000f84270 */
[----:B------:R-:W-:Y:S02]  /*8d80*/  F2FP.F16.F32.PACK_AB R110, RZ, R110 ;  /* 0x0000006eff6e723e */ /* 0x000fe400000000ff */
[----:B------:R-:W-:Y:S02]  /*8d90*/  ISETP.GT.AND P5, PT, R0, RZ, P0 ;  /* 0x000000ff0000720c */ /* 0x000fe400007a4270 */
[----:B------:R-:W-:Y:S01]  /*8da0*/  F2FP.F16.F32.PACK_AB R111, RZ, R111 ;  /* 0x0000006fff6f723e */ /* 0x000fe200000000ff */
[----:B------:R-:W-:Y:S01]  /*8db0*/  @P2 STG.E.U16 desc[UR36][R6.64+0x150], R110 ;  /* 0x0001506e06002986 */ /* 0x000fe2000c101524 */
[----:B------:R-:W-:-:S02]  /*8dc0*/  F2FP.F16.F32.PACK_AB R112, RZ, R112 ;  /* 0x00000070ff70723e */ /* 0x000fc400000000ff */
[C---:B------:R-:W-:Y:S01]  /*8dd0*/  ISETP.GT.AND P2, PT, R0.reuse, 0x8, P1 ;  /* 0x000000080000780c */ /* 0x040fe20000f44270 */
[----:B------:R-:W-:Y:S01]  /*8de0*/  @P3 STG.E.U16 desc[UR36][R6.64+0x152], R111 ;  /* 0x0001526f06003986 */ /* 0x000fe2000c101524 */
[C---:B------:R-:W-:Y:S02]  /*8df0*/  ISETP.GT.AND P1, PT, R3.reuse, 0xb8, PT ;  /* 0x000000b80300780c */ /* 0x040fe40003f24270 */
[----:B------:R-:W-:Y:S01]  /*8e00*/  F2FP.F16.F32.PACK_AB R113, RZ, R113 ;  /* 0x00000071ff71723e */ /* 0x000fe200000000ff */
[----:B------:R-:W-:Y:S01]  /*8e10*/  @P4 STG.E.U16 desc[UR36][R4.64+0x160], R112 ;  /* 0x0001607004004986 */ /* 0x000fe2000c101524 */
[C---:B------:R-:W-:Y:S02]  /*8e20*/  ISETP.GT.AND P3, PT, R0.reuse, 0x8, P0 ;  /* 0x000000080000780c */ /* 0x040fe40000764270 */
[----:B------:R-:W-:Y:S01]  /*8e30*/  ISETP.GT.AND P0, PT, R3, 0xb9, PT ;  /* 0x000000b90300780c */ /* 0x000fe20003f04270 */
[----:B------:R-:W-:Y:S01]  /*8e40*/  @P5 STG.E.U16 desc[UR36][R4.64+0x162], R113 ;  /* 0x0001627104005986 */ /* 0x000fe2000c101524 */
[----:B------:R-:W-:-:S02]  /*8e50*/  ISETP.GT.AND P4, PT, R0, RZ, P1 ;  /* 0x000000ff0000720c */ /* 0x000fc40000f84270 */
[----:B------:R-:W-:Y:S02]  /*8e60*/  F2FP.F16.F32.PACK_AB R114, RZ, R114 ;  /* 0x00000072ff72723e */ /* 0x000fe400000000ff */
[C---:B------:R-:W-:Y:S02]  /*8e70*/  ISETP.GT.AND P5, PT, R0.reuse, RZ, P0 ;  /* 0x000000ff0000720c */ /* 0x040fe400007a4270 */
[----:B------:R-:W-:Y:S01]  /*8e80*/  F2FP.F16.F32.PACK_AB R115, RZ, R115 ;  /* 0x00000073ff73723e */ /* 0x000fe200000000ff */
[----:B------:R-:W-:Y:S01]  /*8e90*/  @P2 STG.E.U16 desc[UR36][R6.64+0x160], R114 ;  /* 0x0001607206002986 */ /* 0x000fe2000c101524 */
[----:B------:R-:W-:Y:S02]  /*8ea0*/  F2FP.F16.F32.PACK_AB R116, RZ, R116 ;  /* 0x00000074ff74723e */ /* 0x000fe400000000ff */
        /* <DEDUP_REMOVED lines=65> */
[----:B------:R-:W-:Y:S02]  /*92c0*/  ISETP.GT.AND P5, PT, R0, RZ, P0 ;  /* 0x000000ff0000720c */ /* 0x000fe400007a4270 */
[----:B------:R-:W-:Y:S02]  /*92d0*/  F2FP.F16.F32.PACK_AB R134, RZ, R134 ;  /* 0x00000086ff86723e */ /* 0x000fe400000000ff */
[----:B------:R-:W-:Y:S02]  /*92e0*/  F2FP.F16.F32.PACK_AB R135, RZ, R135 ;  /* 0x00000087ff87723e */ /* 0x000fe400000000ff */
[----:B------:R-:W-:Y:S01]  /*92f0*/  F2FP.F16.F32.PACK_AB R136, RZ, R136 ;  /* 0x00000088ff88723e */ /* 0x000fe200000000ff */
[----:B------:R-:W-:Y:S01]  /*9300*/  @P2 STG.E.U16 desc[UR36][R6.64+0x1b0], R134 ;  /* 0x0001b08606002986 */ /* 0x000fe2000c101524 */
[----:B------:R-:W-:-:S02]  /*9310*/  F2FP.F16.F32.PACK_AB R137, RZ, R137 ;  /* 0x00000089ff89723e */ /* 0x000fc400000000ff */
[C---:B------:R-:W-:Y:S01]  /*9320*/  ISETP.GT.AND P1, PT, R0.reuse, 0x8, P1 ;  /* 0x000000080000780c */ /* 0x040fe20000f24270 */
[----:B------:R-:W-:Y:S01]  /*9330*/  @P3 STG.E.U16 desc[UR36][R6.64+0x1b2], R135 ;  /* 0x0001b28706003986 */ /* 0x000fe2000c101524 */
[C---:B------:R-:W-:Y:S02]  /*9340*/  ISETP.GT.AND P2, PT, R0.reuse, 0x8, P0 ;  /* 0x000000080000780c */ /* 0x040fe40000744270 */
[C---:B------:R-:W-:Y:S01]  /*9350*/  ISETP.GT.AND P0, PT, R3.reuse, 0xe9, PT ;  /* 0x000000e90300780c */ /* 0x040fe20003f04270 */
[----:B------:R-:W-:Y:S01]  /*9360*/  @P4 STG.E.U16 desc[UR36][R4.64+0x1c0], R136 ;  /* 0x0001c08804004986 */ /* 0x000fe2000c101524 */
[----:B------:R-:W-:Y:S02]  /*9370*/  ISETP.GT.AND P4, PT, R3, 0xe8, PT ;  /* 0x000000e80300780c */ /* 0x000fe40003f84270 */
[----:B------:R-:W-:Y:S01]  /*9380*/  F2FP.F16.F32.PACK_AB R138, RZ, R138 ;  /* 0x0000008aff8a723e */ /* 0x000fe200000000ff */
[----:B------:R-:W-:Y:S01]  /*9390*/  @P5 STG.E.U16 desc[UR36][R4.64+0x1c2], R137 ;  /* 0x0001c28904005986 */ /* 0x000fe2000c101524 */
[----:B------:R-:W-:-:S02]  /*93a0*/  ISETP.GT.AND P5, PT, R0, RZ, P4 ;  /* 0x000000ff0000720c */ /* 0x000fc400027a4270 */
[----:B------:R-:W-:Y:S01]  /*93b0*/  F2FP.F16.F32.PACK_AB R139, RZ, R139 ;  /* 0x0000008bff8b723e */ /* 0x000fe200000000ff */
[----:B------:R-:W-:Y:S01]  /*93c0*/  @P1 STG.E.U16 desc[UR36][R6.64+0x1c0], R138 ;  /* 0x0001c08a06001986 */ /* 0x000fe2000c101524 */
[----:B------:R-:W-:Y:S02]  /*93d0*/  F2FP.F16.F32.PACK_AB R140, RZ, R140 ;  /* 0x0000008cff8c723e */ /* 0x000fe400000000ff */
[C---:B------:R-:W-:Y:S01]  /*93e0*/  ISETP.GT.AND P3, PT, R0.reuse, RZ, P0 ;  /* 0x000000ff0000720c */ /* 0x040fe20000764270 */
[----:B------:R-:W-:Y:S01]  /*93f0*/  @P2 STG.E.U16 desc[UR36][R6.64+0x1c2], R139 ;  /* 0x0001c28b06002986 */ /* 0x000fe2000c101524 */
[C---:B------:R-:W-:Y:S02]  /*9400*/  ISETP.GT.AND P4, PT, R0.reuse, 0x8, P4 ;  /* 0x000000080000780c */ /* 0x040fe40002784270 */
[----:B------:R-:W-:Y:S02]  /*9410*/  F2FP.F16.F32.PACK_AB R141, RZ, R141 ;  /* 0x0000008dff8d723e */ /* 0x000fe400000000ff */
[----:B------:R-:W-:Y:S01]  /*9420*/  F2FP.F16.F32.PACK_AB R142, RZ, R142 ;  /* 0x0000008eff8e723e */ /* 0x000fe200000000ff */
[----:B------:R-:W-:Y:S01]  /*9430*/  @P5 STG.E.U16 desc[UR36][R4.64+0x1d0], R140 ;  /* 0x0001d08c04005986 */ /* 0x000fe2000c101524 */
[----:B------:R-:W-:-:S02]  /*9440*/  ISETP.GT.AND P5, PT, R0, 0x8, P0 ;  /* 0x000000080000780c */ /* 0x000fc400007a4270 */
[----:B------:R-:W-:Y:S02]  /*9450*/  F2FP.F16.F32.PACK_AB R143, RZ, R143 ;  /* 0x0000008fff8f723e */ /* 0x000fe400000000ff */
[C---:B------:R-:W-:Y:S01]  /*9460*/  ISETP.GT.AND P0, PT, R3.reuse, 0xf1, PT ;  /* 0x000000f10300780c */ /* 0x040fe20003f04270 */
[----:B------:R-:W-:Y:S01]  /*9470*/  @P3 STG.E.U16 desc[UR36][R4.64+0x1d2], R141 ;  /* 0x0001d28d04003986 */ /* 0x000fe2000c101524 */
[----:B------:R-:W-:Y:S02]  /*9480*/  ISETP.GT.AND P3, PT, R3, 0xf0, PT ;  /* 0x000000f00300780c */ /* 0x000fe40003f64270 */
[----:B------:R-:W-:Y:S01]  /*9490*/  F2FP.F16.F32.PACK_AB R144, RZ, R144 ;  /* 0x00000090ff90723e */ /* 0x000fe200000000ff */
[----:B------:R-:W-:Y:S01]  /*94a0*/  @P4 STG.E.U16 desc[UR36][R6.64+0x1d0], R142 ;  /* 0x0001d08e06004986 */ /* 0x000fe2000c101524 */
[C---:B------:R-:W-:Y:S02]  /*94b0*/  ISETP.GT.AND P4, PT, R0.reuse, RZ, P3 ;  /* 0x000000ff0000720c */ /* 0x040fe40001f84270 */
[----:B------:R-:W-:Y:S01]  /*94c0*/  F2FP.F16.F32.PACK_AB R145, RZ, R145 ;  /* 0x00000091ff91723e */ /* 0x000fe200000000ff */
[----:B------:R-:W-:Y:S01]  /*94d0*/  @P5 STG.E.U16 desc[UR36][R6.64+0x1d2], R143 ;  /* 0x0001d28f06005986 */ /* 0x000fe2000c101524 */
[----:B------:R-:W-:-:S02]  /*94e0*/  ISETP.GT.AND P5, PT, R0, RZ, P0 ;  /* 0x000000ff0000720c */ /* 0x000fc400007a4270 */
[C---:B------:R-:W-:Y:S02]  /*94f0*/  ISETP.GT.AND P2, PT, R3.reuse, 0xf8, PT ;  /* 0x000000f80300780c */ /* 0x040fe40003f44270 */
[----:B------:R-:W-:Y:S02]  /*9500*/  ISETP.GT.AND P1, PT, R3, 0xf9, PT ;  /* 0x000000f90300780c */ /* 0x000fe40003f24270 */
[C---:B------:R-:W-:Y:S02]  /*9510*/  ISETP.GT.AND P3, PT, R0.reuse, 0x8, P3 ;  /* 0x000000080000780c */ /* 0x040fe40001f64270 */
[C---:B------:R-:W-:Y:S01]  /*9520*/  ISETP.GT.AND P0, PT, R0.reuse, 0x8, P0 ;  /* 0x000000080000780c */ /* 0x040fe20000704270 */
[----:B------:R-:W-:Y:S01]  /*9530*/  @P4 STG.E.U16 desc[UR36][R4.64+0x1e0], R144 ;  /* 0x0001e09004004986 */ /* 0x000fe2000c101524 */
[C---:B------:R-:W-:Y:S02]  /*9540*/  ISETP.GT.AND P4, PT, R0.reuse, RZ, P1 ;  /* 0x000000ff0000720c */ /* 0x040fe40000f84270 */
[----:B------:R-:W-:Y:S01]  /*9550*/  F2FP.F16.F32.PACK_AB R146, RZ, R146 ;  /* 0x00000092ff92723e */ /* 0x000fe200000000ff */
[----:B------:R-:W-:Y:S01]  /*9560*/  @P5 STG.E.U16 desc[UR36][R4.64+0x1e2], R145 ;  /* 0x0001e29104005986 */ /* 0x000fe2000c101524 */
[----:B------:R-:W-:-:S02]  /*9570*/  ISETP.GT.AND P5, PT, R0, RZ, P2 ;  /* 0x000000ff0000720c */ /* 0x000fc400017a4270 */
[C---:B------:R-:W-:Y:S02]  /*9580*/  ISETP.GT.AND P2, PT, R0.reuse, 0x8, P2 ;  /* 0x000000080000780c */ /* 0x040fe40001744270 */
[----:B------:R-:W-:Y:S01]  /*9590*/  F2FP.F16.F32.PACK_AB R147, RZ, R147 ;  /* 0x00000093ff93723e */ /* 0x000fe200000000ff */
[----:B------:R-:W-:Y:S01]  /*95a0*/  @P3 STG.E.U16 desc[UR36][R6.64+0x1e0], R146 ;  /* 0x0001e09206003986 */ /* 0x000fe2000c101524 */
[----:B------:R-:W-:Y:S02]  /*95b0*/  ISETP.GT.AND P1, PT, R0, 0x8, P1 ;  /* 0x000000080000780c */ /* 0x000fe40000f24270 */
[----:B------:R-:W-:Y:S01]  /*95c0*/  F2FP.F16.F32.PACK_AB R148, RZ, R148 ;  /* 0x00000094ff94723e */ /* 0x000fe200000000ff */
[----:B------:R-:W-:Y:S01]  /*95d0*/  @P0 STG.E.U16 desc[UR36][R6.64+0x1e2], R147 ;  /* 0x0001e29306000986 */ /* 0x000fe2000c101524 */
[----:B------:R-:W-:Y:S02]  /*95e0*/  F2FP.F16.F32.PACK_AB R149, RZ, R149 ;  /* 0x00000095ff95723e */ /* 0x000fe400000000ff */
[----:B------:R-:W-:Y:S01]  /*95f0*/  F2FP.F16.F32.PACK_AB R150, RZ, R150 ;  /* 0x00000096ff96723e */ /* 0x000fe200000000ff */
[----:B------:R-:W-:Y:S01]  /*9600*/  @P5 STG.E.U16 desc[UR36][R4.64+0x1f0], R148 ;  /* 0x0001f09404005986 */ /* 0x000fe2000c101524 */
[----:B------:R-:W-:-:S03]  /*9610*/  F2FP.F16.F32.PACK_AB R151, RZ, R151 ;  /* 0x00000097ff97723e */ /* 0x000fc600000000ff */
[----:B------:R0:W-:Y:S02]  /*9620*/  @P4 STG.E.U16 desc[UR36][R4.64+0x1f2], R149 ;  /* 0x0001f29504004986 */ /* 0x0001e4000c101524 */
[----:B0-----:R-:W-:Y:S02]  /*9630*/  @P2 IMAD.MOV.U32 R4, RZ, RZ, R6 ;  /* 0x000000ffff042224 */ /* 0x001fe400078e0006 */
[----:B------:R-:W-:-:S05]  /*9640*/  @P2 IMAD.MOV.U32 R5, RZ, RZ, R7 ;  /* 0x000000ffff052224 */ /* 0x000fca00078e0007 */
[----:B------:R0:W-:Y:S04]  /*9650*/  @P2 STG.E.U16 desc[UR36][R4.64+0x1f0], R150 ;  /* 0x0001f09604002986 */ /* 0x0001e8000c101524 */
[----:B------:R0:W-:Y:S02]  /*9660*/  @P1 STG.E.U16 desc[UR36][R6.64+0x1f2], R151 ;  /* 0x0001f29706001986 */ /* 0x0001e4000c101524 */
.L_x_282:
[----:B------:R-:W-:Y:S05]  /*9670*/  BSYNC B0 ;  /* 0x0000000000007941 */ /* 0x000fea0003800000 */
.L_x_28:
[----:B------:R-:W-:Y:S01]  /*9680*/  ULDC UR4, c[0x0][0xc] ;  /* 0x0000030000047ab9 */ /* 0x000fe20000000800 */
[----:B------:R-:W-:Y:S01]  /*9690*/  ULDC UR5, c[0x0][0x10] ;  /* 0x0000040000057ab9 */ /* 0x000fe20000000800 */
[----:B0-----:R-:W0:Y:S01]  /*96a0*/  LDC R3, c[0x0][0x14] ;  /* 0x00000500ff037b82 */ /* 0x001e220000000800 */
[----:B------:R-:W-:Y:S01]  /*96b0*/  UIMAD.WIDE.U32 UR4, UR4, UR5, URZ ;  /* 0x00000005040472a5 */ /* 0x000fe2000f8e003f */
[----:B------:R-:W-:Y:S01]  /*96c0*/  PRMT R0, RZ, 0x7610, R0 ;  /* 0x00007610ff007816 */ /* 0x000fe20000000000 */
[----:B----45:R-:W-:Y:S02]  /*96d0*/  IMAD.MOV.U32 R152, RZ, RZ, -0x1 ;  /* 0xffffffffff987424 */ /* 0x030fe400078e00ff */
[----:B------:R-:W-:Y:S02]  /*96e0*/  IMAD.MOV.U32 R23, RZ, RZ, -0x1 ;  /* 0xffffffffff177424 */ /* 0x000fe400078e00ff */
[----:B0-----:R-:W-:-:S04]  /*96f0*/  IMAD.WIDE.U32 R16, R3, UR4, R16 ;  /* 0x0000000403107c25 */ /* 0x001fc8000f8e0010 */
[----:B------:R-:W-:Y:S01]  /*9700*/  IMAD R3, R3, UR5, RZ ;  /* 0x0000000503037c24 */ /* 0x000fe2000f8e02ff */
[----:B------:R-:W-:Y:S02]  /*9710*/  ULDC.64 UR4, c[0x0][0x650] ;  /* 0x0001940000047ab9 */ /* 0x000fe40000000a00 */
[----:B------:R-:W-:Y:S01]  /*9720*/  ISETP.GE.U32.AND P0, PT, R16, UR4, PT ;  /* 0x0000000410007c0c */ /* 0x000fe2000bf06070 */
[----:B------:R-:W-:-:S05]  /*9730*/  IMAD.IADD R17, R17, 0x1, R3 ;  /* 0x0000000111117824 */ /* 0x000fca00078e0203 */
[----:B------:R-:W-:-:S13]  /*9740*/  ISETP.GE.U32.AND.EX P0, PT, R17, UR5, PT, P0 ;  /* 0x0000000511007c0c */ /* 0x000fda000bf06100 */
[----:B------:R-:W-:Y:S05]  /*9750*/  @P0 BRA `(.L_x_283) ;  /* 0x0000000400640947 */ /* 0x000fea0003800000 */
[----:B------:R-:W0:Y:S01]  /*9760*/  S2R R12, SR_CTAID.X ;  /* 0x00000000000c7919 */ /* 0x000e220000002500 */
[----:B------:R-:W4:Y:S01]  /*9770*/  LDC.64 R10, c[0x0][0x628] ;  /* 0x00018a00ff0a7b82 */ /* 0x000f220000000a00 */
[----:B------:R-:W-:Y:S01]  /*9780*/  ULDC UR4, c[0x0][0x150] ;  /* 0x0000540000047ab9 */ /* 0x000fe20000000800 */
[----:B-123--:R-:W-:Y:S01]  /*9790*/  IMAD.MOV.U32 R8, RZ, RZ, R16 ;  /* 0x000000ffff087224 */ /* 0x00efe200078e0010 */
[----:B------:R-:W1:Y:S01]  /*97a0*/  S2R R24, SR_CTAID.Y ;  /* 0x0000000000187919 */ /* 0x000e620000002600 */
[----:B------:R-:W-:-:S04]  /*97b0*/  IMAD.MOV.U32 R9, RZ, RZ, R17 ;  /* 0x000000ffff097224 */ /* 0x000fc800078e0011 */
[----:B------:R-:W2:Y:S08]  /*97c0*/  LDC R21, c[0x0][0x144] ;  /* 0x00005100ff157b82 */ /* 0x000eb00000000800 */
[----:B------:R-:W3:Y:S08]  /*97d0*/  LDC R0, c[0x0][0x630] ;  /* 0x00018c00ff007b82 */ /* 0x000ef00000000800 */
[----:B------:R-:W1:Y:S01]  /*97e0*/  LDC.64 R14, c[0x0][0x620] ;  /* 0x00018800ff0e7b82 */ /* 0x000e620000000a00 */
[----:B----4-:R-:W-:-:S04]  /*97f0*/  ISETP.NE.U32.AND P0, PT, R10, RZ, PT ;  /* 0x000000ff0a00720c */ /* 0x010fc80003f05070 */
[----:B------:R-:W-:Y:S02]  /*9800*/  ISETP.NE.AND.EX P0, PT, R11, RZ, PT, P0 ;  /* 0x000000ff0b00720c */ /* 0x000fe40003f05300 */
[----:B0-----:R-:W-:-:S05]  /*9810*/  I2FP.F32.U32 R3, R12 ;  /* 0x0000000c00037245 */ /* 0x001fca0000201000 */
[----:B------:R-:W-:-:S04]  /*9820*/  FMUL R3, R3, UR4 ;  /* 0x0000000403037c20 */ /* 0x000fc80008400000 */
[----:B------:R0:W4:Y:S02]  /*9830*/  F2I.U32.TRUNC.NTZ R20, R3 ;  /* 0x0000000300147305 */ /* 0x000124000020f000 */
[----:B--23--:R-:W-:Y:S05]  /*9840*/  @!P0 BRA `(.L_x_284) ;  /* 0x0000000000288947 */ /* 0x00cfea0003800000 */
[----:B0-----:R-:W0:Y:S02]  /*9850*/  LDC R3, c[0x0][0x634] ;  /* 0x00018d00ff037b82 */ /* 0x001e240000000800 */
        /* <DEDUP_REMOVED lines=9> */
.L_x_284:
[----:B------:R-:W2:Y:S01]  /*98f0*/  LDC.64 R30, c[0x0][0x640] ;  /* 0x00019000ff1e7b82 */ /* 0x000ea20000000a00 */
[-CC-:B------:R-:W-:Y:S01]  /*9900*/  SHF.R.U64 R23, R8, R0.reuse, R9.reuse ;  /* 0x0000000008177219 */ /* 0x180fe20000001209 */
[----:B----4-:R-:W-:Y:S01]  /*9910*/  IMAD.MOV R20, RZ, RZ, -R20 ;  /* 0x000000ffff147224 */ /* 0x010fe200078e0a14 */
[----:B------:R-:W-:Y:S01]  /*9920*/  SHF.R.U32.HI R0, RZ, R0, R9 ;  /* 0x00000000ff007219 */ /* 0x000fe20000011609 */
[----:B------:R-:W-:Y:S01]  /*9930*/  ULDC UR4, c[0x0][0x154] ;  /* 0x0000550000047ab9 */ /* 0x000fe20000000800 */
[----:B0-----:R-:W-:Y:S01]  /*9940*/  IADD3 R3, P0, RZ, -R23, RZ ;  /* 0x80000017ff037210 */ /* 0x001fe20007f1e0ff */
[----:B------:R-:W-:Y:S02]  /*9950*/  IMAD R26, R21, R20, R12 ;  /* 0x00000014151a7224 */ /* 0x000fe400078e020c */
[----:B------:R-:W0:Y:S01]  /*9960*/  LDC R6, c[0x0][0x618] ;  /* 0x00018600ff067b82 */ /* 0x000e220000000800 */
[----:B------:R-:W-:Y:S02]  /*9970*/  IMAD.MOV.U32 R7, RZ, RZ, 0x1 ;  /* 0x00000001ff077424 */ /* 0x000fe400078e00ff */
[----:B------:R-:W-:-:S04]  /*9980*/  IMAD.X R5, RZ, RZ, ~R0, P0 ;  /* 0x000000ffff057224 */ /* 0x000fc800000e0e00 */
[-C--:B-1----:R-:W-:Y:S01]  /*9990*/  IMAD R0, R5, R14.reuse, RZ ;  /* 0x0000000e05007224 */ /* 0x082fe200078e02ff */
[----:B------:R-:W1:Y:S01]  /*99a0*/  LDC R8, c[0x0][0x608] ;  /* 0x00018200ff087b82 */ /* 0x000e620000000800 */
[----:B------:R-:W-:-:S04]  /*99b0*/  IMAD.WIDE.U32 R4, R3, R14, R16 ;  /* 0x0000000e03047225 */ /* 0x000fc800078e0010 */
[----:B------:R-:W-:Y:S01]  /*99c0*/  IMAD R3, R3, R15, R0 ;  /* 0x0000000f03037224 */ /* 0x000fe200078e0200 */
[----:B------:R-:W-:Y:S02]  /*99d0*/  I2FP.F32.U32 R0, R24 ;  /* 0x0000001800007245 */ /* 0x000fe40000201000 */
[----:B------:R-:W3:Y:S01]  /*99e0*/  LDC R28, c[0x0][0x658] ;  /* 0x00019600ff1c7b82 */ /* 0x000ee20000000800 */
[----:B------:R-:W-:Y:S01]  /*99f0*/  IMAD.IADD R3, R5, 0x1, R3 ;  /* 0x0000000105037824 */ /* 0x000fe200078e0203 */
[----:B--2---:R-:W-:Y:S01]  /*9a00*/  ISETP.NE.U32.AND P0, PT, R30, RZ, PT ;  /* 0x000000ff1e00720c */ /* 0x004fe20003f05070 */
[----:B------:R-:W-:Y:S01]  /*9a10*/  FMUL R0, R0, UR4 ;  /* 0x0000000400007c20 */ /* 0x000fe20008400000 */
[----:B------:R-:W-:Y:S02]  /*9a20*/  IMAD.MOV.U32 R5, RZ, RZ, -0x1 ;  /* 0xffffffffff057424 */ /* 0x000fe400078e00ff */
[----:B------:R-:W-:Y:S01]  /*9a30*/  ISETP.NE.AND.EX P0, PT, R31, RZ, PT, P0 ;  /* 0x000000ff1f00720c */ /* 0x000fe20003f05300 */
[----:B------:R2:W4:Y:S01]  /*9a40*/  F2I.U32.TRUNC.NTZ R13, R0 ;  /* 0x00000000000d7305 */ /* 0x000522000020f000 */
[----:B------:R-:W2:Y:S01]  /*9a50*/  LDC R15, c[0x0][0x148] ;  /* 0x00005200ff0f7b82 */ /* 0x000ea20000000800 */
[----:B0-----:R-:W-:-:S02]  /*9a60*/  SHF.R.U64 R12, R4, R6, R3 ;  /* 0x00000006040c7219 */ /* 0x001fc40000001203 */
[----:B------:R-:W-:-:S05]  /*9a70*/  SHF.R.U32.HI R3, RZ, R6, R3 ;  /* 0x00000006ff037219 */ /* 0x000fca0000011603 */
[----:B------:R-:W0:Y:S01]  /*9a80*/  LDC R20, c[0x0][0x600] ;  /* 0x00018000ff147b82 */ /* 0x000e220000000800 */
[-CC-:B-1----:R-:W-:Y:S02]  /*9a90*/  SHF.R.U64 R10, R12, R8.reuse, R3.reuse ;  /* 0x000000080c0a7219 */ /* 0x182fe40000001203 */
[----:B------:R-:W-:-:S05]  /*9aa0*/  SHF.R.U32.HI R3, RZ, R8, R3 ;  /* 0x00000008ff037219 */ /* 0x000fca0000011603 */
[----:B------:R-:W1:Y:S01]  /*9ab0*/  LDC R21, c[0x0][0x648] ;  /* 0x00019200ff157b82 */ /* 0x000e620000000800 */
[-C--:B---3--:R-:W-:Y:S02]  /*9ac0*/  SHF.L.U32 R4, R5, R28.reuse, RZ ;  /* 0x0000001c05047219 */ /* 0x088fe400000006ff */
[-CC-:B------:R-:W-:Y:S02]  /*9ad0*/  SHF.R.U64 R14, R10, R28.reuse, R3.reuse ;  /* 0x0000001c0a0e7219 */ /* 0x180fe40000001203 */
[----:B------:R-:W-:Y:S02]  /*9ae0*/  SHF.R.U32.HI R5, RZ, R28, R3 ;  /* 0x0000001cff057219 */ /* 0x000fe40000011603 */
[----:B------:R-:W-:Y:S01]  /*9af0*/  LOP3.LUT R153, RZ, R4, RZ, 0x33, !PT ;  /* 0x00000004ff997212 */ /* 0x000fe200078e33ff */
[----:B------:R-:W3:Y:S01]  /*9b00*/  LDC R25, c[0x0][0x638] ;  /* 0x00018e00ff197b82 */ /* 0x000ee20000000800 */
[----:B------:R-:W-:Y:S01]  /*9b10*/  SHF.L.U32 R28, R7, R28, RZ ;  /* 0x0000001c071c7219 */ /* 0x000fe200000006ff */
[----:B------:R-:W-:-:S06]  /*9b20*/  IMAD.MOV.U32 R4, RZ, RZ, R14 ;  /* 0x000000ffff047224 */ /* 0x000fcc00078e000e */
[----:B------:R-:W0:Y:S01]  /*9b30*/  LDC R27, c[0x0][0x610] ;  /* 0x00018400ff1b7b82 */ /* 0x000e220000000800 */
[----:B----4-:R-:W-:Y:S05]  /*9b40*/  @!P0 BRA `(.L_x_285) ;  /* 0x0000000000288947 */ /* 0x010fea0003800000 */
[----:B------:R-:W4:Y:S02]  /*9b50*/  LDC R3, c[0x0][0x64c] ;  /* 0x00019300ff037b82 */ /* 0x000f240000000800 */
[----:B----4-:R-:W-:-:S05]  /*9b60*/  IADD3 R3, P0, R14, R3, RZ ;  /* 0x000000030e037210 */ /* 0x010fca0007f1e0ff */
        /* <DEDUP_REMOVED lines=8> */
.L_x_285:
[----:B------:R-:W-:Y:S01]  /*9bf0*/  ISETP.NE.AND P0, PT, R2, 0x1, PT ;  /* 0x000000010200780c */ /* 0x000fe20003f05270 */
[----:B------:R-:W-:Y:S01]  /*9c00*/  IMAD.MOV R13, RZ, RZ, -R13 ;  /* 0x000000ffff0d7224 */ /* 0x000fe200078e0a0d */
[----:B-12---:R-:W-:Y:S01]  /*9c10*/  SHF.R.U64 R0, R4, R21, R5 ;  /* 0x0000001504007219 */ /* 0x006fe20000001205 */
[----:B0-----:R-:W-:Y:S01]  /*9c20*/  VIADD R5, R20, 0xffffffff ;  /* 0xffffffff14057836 */ /* 0x001fe20000000000 */
[----:B------:R-:W-:-:S03]  /*9c30*/  LOP3.LUT R153, R10, R153, RZ, 0xc0, !PT ;  /* 0x000000990a997212 */ /* 0x000fc600078ec0ff */
[----:B------:R-:W-:Y:S01]  /*9c40*/  IMAD.MOV R3, RZ, RZ, -R0 ;  /* 0x000000ffff037224 */ /* 0x000fe200078e0a00 */
[----:B------:R-:W-:Y:S01]  /*9c50*/  LOP3.LUT R5, R12, R5, RZ, 0xc0, !PT ;  /* 0x000000050c057212 */ /* 0x000fe200078ec0ff */
[----:B------:R-:W-:Y:S02]  /*9c60*/  IMAD R153, R28, R0, R153 ;  /* 0x000000001c997224 */ /* 0x000fe400078e0299 */
[----:B---3--:R-:W-:Y:S02]  /*9c70*/  IMAD R0, R3, R25, R14 ;  /* 0x0000001903007224 */ /* 0x008fe400078e020e */
[----:B------:R-:W-:Y:S02]  /*9c80*/  @P0 IMAD R26, R15, R13, R24 ;  /* 0x0000000d0f1a0224 */ /* 0x000fe400078e0218 */
[----:B------:R-:W-:Y:S02]  /*9c90*/  IMAD R4, R0, R20, R5 ;  /* 0x0000001400047224 */ /* 0x000fe400078e0205 */
[----:B------:R-:W-:-:S02]  /*9ca0*/  IMAD R153, R153, R27, R26 ;  /* 0x0000001b99997224 */ /* 0x000fc400078e021a */
[----:B------:R-:W-:-:S03]  /*9cb0*/  IMAD.MOV.U32 R3, RZ, RZ, 0x1 ;  /* 0x00000001ff037424 */ /* 0x000fc600078e00ff */
[----:B------:R-:W-:Y:S02]  /*9cc0*/  SEL R152, R4, R153, !P0 ;  /* 0x0000009904987207 */ /* 0x000fe40004000000 */
[----:B------:R-:W-:Y:S02]  /*9cd0*/  PRMT R0, R3, 0x7610, R0 ;  /* 0x0000761003007816 */ /* 0x000fe40000000000 */
[----:B------:R-:W-:-:S07]  /*9ce0*/  SEL R153, R153, R4, !P0 ;  /* 0x0000000499997207 */ /* 0x000fce0004000000 */
.L_x_283:
[----:B------:R-:W-:-:S13]  /*9cf0*/  LOP3.LUT P0, RZ, R0, 0xff, RZ, 0xc0, !PT ;  /* 0x000000ff00ff7812 */ /* 0x000fda000780c0ff */
[----:B------:R-:W-:Y:S05]  /*9d00*/  @P0 BRA `(.L_x_286) ;  /* 0xffffff7000800947 */ /* 0x000fea000383ffff */
[----:B------:R-:W-:Y:S05]  /*9d10*/  EXIT ;  /* 0x000000000000794d */ /* 0x000fea0003800000 */
.L_x_3:
[----:B0-----:R-:W-:Y:S01]  /*9d20*/  ULDC.64 UR4, c[0x0][0x650] ;  /* 0x0001940000047ab9 */ /* 0x001fe20000000a00 */
        /* <DEDUP_REMOVED lines=25> */
.L_x_288:
[--C-:B------:R-:W-:Y:S01]  /*9ec0*/  SHF.R.U64 R12, R10, R14, R11.reuse ;  /* 0x0000000e0a0c7219 */ /* 0x100fe2000000120b */
[----:B------:R-:W0:Y:S01]  /*9ed0*/  LDC R22, c[0x0][0x618] ;  /* 0x00018600ff167b82 */ /* 0x000e220000000800 */
[----:B------:R-:W-:Y:S01]  /*9ee0*/  I2FP.F32.U32 R6, R4 ;  /* 0x0000000400067245 */ /* 0x000fe20000201000 */
[----:B------:R-:W-:Y:S01]  /*9ef0*/  ULDC UR4, c[0x0][0x150] ;  /* 0x0000540000047ab9 */ /* 0x000fe20000000800 */
[----:B------:R-:W-:Y:S02]  /*9f00*/  SHF.R.U32.HI R5, RZ, R14, R11 ;  /* 0x0000000eff057219 */ /* 0x000fe4000001160b */
[----:B------:R-:W-:Y:S01]  /*9f10*/  IADD3 R9, P0, RZ, -R12, RZ ;  /* 0x8000000cff097210 */ /* 0x000fe20007f1e0ff */
[----:B------:R-:W-:Y:S01]  /*9f20*/  FMUL R11, R6, UR4 ;  /* 0x00000004060b7c20 */ /* 0x000fe20008400000 */
[----:B------:R-:W-:Y:S01]  /*9f30*/  ULDC UR4, c[0x0][0x154] ;  /* 0x0000550000047ab9 */ /* 0x000fe20000000800 */
[----:B------:R-:W1:Y:S02]  /*9f40*/  LDC.64 R24, c[0x0][0x640] ;  /* 0x00019000ff187b82 */ /* 0x000e640000000a00 */
[----:B------:R-:W-:-:S02]  /*9f50*/  IMAD.X R5, RZ, RZ, ~R5, P0 ;  /* 0x000000ffff057224 */ /* 0x000fc400000e0e05 */
[----:B------:R-:W2:Y:S01]  /*9f60*/  F2I.U32.TRUNC.NTZ R11, R11 ;  /* 0x0000000b000b7305 */ /* 0x000ea2000020f000 */
[----:B------:R-:W-:-:S03]  /*9f70*/  IMAD.WIDE.U32 R6, R9, R20, R16 ;  /* 0x0000001409067225 */ /* 0x000fc600078e0010 */
[----:B------:R-:W3:Y:S01]  /*9f80*/  LDC R13, c[0x0][0x144] ;  /* 0x00005100ff0d7b82 */ /* 0x000ee20000000800 */
[----:B------:R-:W-:-:S04]  /*9f90*/  IMAD R8, R5, R20, RZ ;  /* 0x0000001405087224 */ /* 0x000fc800078e02ff */
[----:B------:R-:W-:Y:S02]  /*9fa0*/  IMAD R5, R9, R21, R8 ;  /* 0x0000001509057224 */ /* 0x000fe400078e0208 */
[----:B------:R-:W-:Y:S01]  /*9fb0*/  IMAD.MOV.U32 R8, RZ, RZ, -0x1 ;  /* 0xffffffffff087424 */ /* 0x000fe200078e00ff */
[----:B------:R-:W4:Y:S01]  /*9fc0*/  LDC R14, c[0x0][0x608] ;  /* 0x00018200ff0e7b82 */ /* 0x000f220000000800 */
[----:B------:R-:W-:Y:S01]  /*9fd0*/  IMAD.IADD R5, R7, 0x1, R5 ;  /* 0x0000000107057824 */ /* 0x000fe200078e0205 */
[----:B------:R-:W-:-:S04]  /*9fe0*/  I2FP.F32.U32 R7, R3 ;  /* 0x0000000300077245 */ /* 0x000fc80000201000 */
[-C--:B0-----:R-:W-:Y:S01]  /*9ff0*/  SHF.R.U64 R10, R6, R22.reuse, R5 ;  /* 0x00000016060a7219 */ /* 0x081fe20000001205 */
[----:B--2---:R-:W-:Y:S01]  /*a000*/  IMAD.MOV R6, RZ, RZ, -R11 ;  /* 0x000000ffff067224 */ /* 0x004fe200078e0a0b */
[----:B------:R-:W0:Y:S01]  /*a010*/  LDC R9, c[0x0][0x658] ;  /* 0x00019600ff097b82 */ /* 0x000e220000000800 */
[----:B-1----:R-:W-:Y:S01]  /*a020*/  ISETP.NE.U32.AND P0, PT, R24, RZ, PT ;  /* 0x000000ff1800720c */ /* 0x002fe20003f05070 */
[----:B------:R-:W-:Y:S01]  /*a030*/  FMUL R7, R7, UR4 ;  /* 0x0000000407077c20 */ /* 0x000fe20008400000 */
[----:B------:R-:W-:Y:S02]  /*a040*/  SHF.R.U32.HI R5, RZ, R22, R5 ;  /* 0x00000016ff057219 */ /* 0x000fe40000011605 */
[----:B------:R-:W-:-:S03]  /*a050*/  ISETP.NE.AND.EX P0, PT, R25, RZ, PT, P0 ;  /* 0x000000ff1900720c */ /* 0x000fc60003f05300 */
[----:B------:R-:W1:Y:S01]  /*a060*/  LDC R20, c[0x0][0x148] ;  /* 0x00005200ff147b82 */ /* 0x000e620000000800 */
[----:B---3--:R-:W-:Y:S02]  /*a070*/  IMAD R23, R13, R6, R4 ;  /* 0x000000060d177224 */ /* 0x008fe400078e0204 */
[----:B------:R-:W-:-:S05]  /*a080*/  IMAD.MOV.U32 R6, RZ, RZ, 0x1 ;  /* 0x00000001ff067424 */ /* 0x000fca00078e00ff */
[----:B------:R-:W2:Y:S01]  /*a090*/  LDC R21, c[0x0][0x600] ;  /* 0x00018000ff157b82 */ /* 0x000ea20000000800 */
[-CC-:B----4-:R-:W-:Y:S02]  /*a0a0*/  SHF.R.U64 R13, R10, R14.reuse, R5.reuse ;  /* 0x0000000e0a0d7219 */ /* 0x190fe40000001205 */
[----:B------:R-:W-:Y:S02]  /*a0b0*/  SHF.R.U32.HI R4, RZ, R14, R5 ;  /* 0x0000000eff047219 */ /* 0x000fe40000011605 */
[----:B------:R3:W4:Y:S03]  /*a0c0*/  F2I.U32.TRUNC.NTZ R14, R7 ;  /* 0x00000007000e7305 */ /* 0x000726000020f000 */
[----:B------:R-:W1:Y:S01]  /*a0d0*/  LDC R26, c[0x0][0x648] ;  /* 0x00019200ff1a7b82 */ /* 0x000e620000000800 */
[-C--:B0-----:R-:W-:Y:S02]  /*a0e0*/  SHF.R.U64 R15, R13, R9.reuse, R4 ;  /* 0x000000090d0f7219 */ /* 0x081fe40000001204 */
[----:B------:R-:W-:-:S02]  /*a0f0*/  SHF.L.U32 R8, R8, R9, RZ ;  /* 0x0000000908087219 */ /* 0x000fc400000006ff */
[-C--:B------:R-:W-:Y:S01]  /*a100*/  SHF.R.U32.HI R5, RZ, R9.reuse, R4 ;  /* 0x00000009ff057219 */ /* 0x080fe20000011604 */
[----:B------:R-:W-:Y:S01]  /*a110*/  IMAD.MOV.U32 R4, RZ, RZ, R15 ;  /* 0x000000ffff047224 */ /* 0x000fe200078e000f */
[----:B------:R-:W-:Y:S01]  /*a120*/  SHF.L.U32 R22, R6, R9, RZ ;  /* 0x0000000906167219 */ /* 0x000fe200000006ff */
[----:B------:R-:W0:Y:S01]  /*a130*/  LDC R27, c[0x0][0x638] ;  /* 0x00018e00ff1b7b82 */ /* 0x000e220000000800 */
[----:B------:R-:W-:-:S07]  /*a140*/  LOP3.LUT R28, RZ, R8, RZ, 0x33, !PT ;  /* 0x00000008ff1c7212 */ /* 0x000fce00078e33ff */
        /* <DEDUP_REMOVED lines=12> */
.L_x_289:
[----:B------:R-:W-:Y:S01]  /*a210*/  ISETP.NE.AND P0, PT, R2, 0x1, PT ;  /* 0x000000010200780c */ /* 0x000fe20003f05270 */
[----:B--2---:R-:W-:Y:S01]  /*a220*/  VIADD R7, R21, 0xffffffff ;  /* 0xffffffff15077836 */ /* 0x004fe20000000000 */
[----:B-1----:R-:W-:Y:S01]  /*a230*/  SHF.R.U64 R5, R4, R26, R5 ;  /* 0x0000001a04057219 */ /* 0x002fe20000001205 */
[----:B------:R-:W-:Y:S01]  /*a240*/  IMAD.MOV R14, RZ, RZ, -R14 ;  /* 0x000000ffff0e7224 */ /* 0x000fe200078e0a0e */
[----:B------:R-:W-:Y:S01]  /*a250*/  LOP3.LUT R4, R13, R28, RZ, 0xc0, !PT ;  /* 0x0000001c0d047212 */ /* 0x000fe200078ec0ff */
[----:B------:R-:W-:Y:S01]  /*a260*/  IMAD.MOV.U32 R8, RZ, RZ, R12 ;  /* 0x000000ffff087224 */ /* 0x000fe200078e000c */
[----:B------:R-:W-:Y:S01]  /*a270*/  LOP3.LUT R10, R10, R7, RZ, 0xc0, !PT ;  /* 0x000000070a0a7212 */ /* 0x000fe200078ec0ff */
[----:B------:R-:W-:Y:S02]  /*a280*/  IMAD.MOV R6, RZ, RZ, -R5 ;  /* 0x000000ffff067224 */ /* 0x000fe400078e0a05 */
[----:B------:R-:W-:-:S04]  /*a290*/  IMAD R4, R22, R5, R4 ;  /* 0x0000000516047224 */ /* 0x000fc800078e0204 */
[----:B------:R-:W-:Y:S02]  /*a2a0*/  @P0 IMAD R23, R20, R14, R3 ;  /* 0x0000000e14170224 */ /* 0x000fe400078e0203 */
[----:B0-----:R-:W-:Y:S02]  /*a2b0*/  IMAD R3, R6, R27, R15 ;  /* 0x0000001b06037224 */ /* 0x001fe400078e020f */
[----:B------:R-:W-:Y:S02]  /*a2c0*/  IMAD R7, R4, R29, R23 ;  /* 0x0000001d04077224 */ /* 0x000fe400078e0217 */
[----:B------:R-:W-:Y:S02]  /*a2d0*/  IMAD R4, R3, R21, R10 ;  /* 0x0000001503047224 */ /* 0x000fe400078e020a */
[----:B------:R-:W-:-:S03]  /*a2e0*/  IMAD.MOV.U32 R6, RZ, RZ, 0x1 ;  /* 0x00000001ff067424 */ /* 0x000fc600078e00ff */
[----:B------:R-:W-:Y:S02]  /*a2f0*/  SEL R9, R4, R7, !P0 ;  /* 0x0000000704097207 */ /* 0x000fe40004000000 */
[----:B------:R-:W-:-:S07]  /*a300*/  SEL R7, R7, R4, !P0 ;  /* 0x0000000407077207 */ /* 0x000fce0004000000 */
.L_x_287:
[----:B------:R-:W-:-:S08]  /*a310*/  NOP ;  /* 0x0000000000007918 */ /* 0x000fd00000000000 */
[----:B------:R-:W0:-:S00]  /*a320*/  USETMAXREG.DEALLOC.CTAPOOL 0x28 ;  /* 0x00000028000079c8 */ /* 0x000e0000080e0500 */
[----:B0-----:R-:W-:-:S13]  /*a330*/  ISETP.NE.AND P0, PT, R0, RZ, PT ;  /* 0x000000ff0000720c */ /* 0x001fda0003f05270 */
[----:B------:R-:W-:Y:S05]  /*a340*/  @P0 EXIT ;  /* 0x000000000000094d */ /* 0x000fea0003800000 */
[----:B------:R-:W-:Y:S01]  /*a350*/  LOP3.LUT P0, RZ, R6, 0xff, RZ, 0xc0, !PT ;  /* 0x000000ff06ff7812 */ /* 0x000fe2000780c0ff */
[----:B------:R-:W-:Y:S02]  /*a360*/  IMAD.MOV.U32 R0, RZ, RZ, 0x1 ;  /* 0x00000001ff007424 */ /* 0x000fe400078e00ff */
[----:B------:R-:W-:-:S10]  /*a370*/  IMAD.MOV.U32 R12, RZ, RZ, RZ ;  /* 0x000000ffff0c7224 */ /* 0x000fd400078e00ff */
[----:B------:R-:W-:Y:S05]  /*a380*/  @!P0 BRA `(.L_x_290) ;  /* 0x0000000c00308947 */ /* 0x000fea0003800000 */
[----:B------:R-:W0:Y:S01]  /*a390*/  LDC R0, c[0x0][0x28c] ;  /* 0x0000a300ff007b82 */ /* 0x000e220000000800 */
[----:B------:R-:W-:Y:S01]  /*a3a0*/  ULDC UR5, c[0x0][0x600] ;  /* 0x0001800000057ab9 */ /* 0x000fe20000000800 */
[----:B------:R-:W-:Y:S01]  /*a3b0*/  ULDC UR4, c[0x0][0xc] ;  /* 0x0000030000047ab9 */ /* 0x000fe20000000800 */
[----:B------:R-:W-:Y:S01]  /*a3c0*/  UIADD3 UR16, UR5, -0x1, URZ ;  /* 0xffffffff05107890 */ /* 0x000fe2000fffe03f */
[C---:B------:R-:W-:Y:S01]  /*a3d0*/  LOP3.LUT P2, RZ, R18.reuse, 0x7f, RZ, 0xc0, !PT ;  /* 0x0000007f12ff7812 */ /* 0x040fe2000784c0ff */
[----:B------:R-:W-:Y:S01]  /*a3e0*/  ULDC UR6, c[0x0][0x658] ;  /* 0x0001960000067ab9 */ /* 0x000fe20000000800 */
[----:B------:R-:W-:Y:S01]  /*a3f0*/  ULDC UR5, c[0x0][0x10] ;  /* 0x0000040000057ab9 */ /* 0x000fe20000000800 */
[----:B------:R-:W-:Y:S01]  /*a400*/  UMOV UR7, 0xffffffff ;  /* 0xffffffff00077882 */ /* 0x000fe20000000000 */
[----:B------:R-:W-:Y:S01]  /*a410*/  UMOV UR8, 0x1 ;  /* 0x0000000100087882 */ /* 0x000fe20000000000 */
[----:B------:R-:W-:Y:S01]  /*a420*/  UIMAD.WIDE.U32 UR4, UR4, UR5, URZ ;  /* 0x00000005040472a5 */ /* 0x000fe2000f8e003f */
[----:B------:R-:W-:Y:S01]  /*a430*/  LOP3.LUT P0, RZ, R18, 0x1f, RZ, 0xc0, !PT ;  /* 0x0000001f12ff7812 */ /* 0x000fe2000780c0ff */
[----:B------:R-:W-:Y:S01]  /*a440*/  USHF.L.U32 UR7, UR7, UR6, URZ ;  /* 0x0000000607077299 */ /* 0x000fe2000800063f */
[----:B------:R-:W-:Y:S01]  /*a450*/  BSSY B0, `(.L_x_290) ;  /* 0x00000bf000007945 */ /* 0x000fe20003800000 */
[----:B------:R-:W-:Y:S01]  /*a460*/  USHF.L.U32 UR18, UR8, UR6, URZ ;  /* 0x0000000608127299 */ /* 0x000fe2000800063f */
[----:B------:R-:W-:Y:S01]  /*a470*/  IMAD.MOV.U32 R13, RZ, RZ, 0x1 ;  /* 0x00000001ff0d7424 */ /* 0x000fe200078e00ff */
[----:B------:R-:W-:Y:S01]  /*a480*/  LOP3.LUT R11, R19, 0x2, RZ, 0xfc, !PT ;  /* 0x00000002130b7812 */ /* 0x000fe200078efcff */
[----:B------:R-:W-:Y:S01]  /*a490*/  ULDC UR6, c[0x0][0x14] ;  /* 0x0000050000067ab9 */ /* 0x000fe20000000800 */
[----:B------:R-:W-:Y:S01]  /*a4a0*/  PLOP3.LUT P0, PT, P0, P2, PT, 0x8a, 0x0 ;  /* 0x000000000000781c */ /* 0x000fe20000705172 */
[----:B------:R-:W-:Y:S01]  /*a4b0*/  UIMAD.WIDE.U32 UR20, UR4, UR6, URZ ;  /* 0x00000006041472a5 */ /* 0x000fe2000f8e003f */
[----:B------:R-:W-:Y:S01]  /*a4c0*/  IMAD.MOV.U32 R12, RZ, RZ, RZ ;  /* 0x000000ffff0c7224 */ /* 0x000fe200078e00ff */
[----:B------:R-:W-:-:S02]  /*a4d0*/  UIMAD UR13, UR5, UR6, URZ ;  /* 0x00000006050d72a4 */ /* 0x000fc4000f8e023f */
[----:B------:R-:W-:Y:S01]  /*a4e0*/  ULOP3.LUT UR17, URZ, UR7, URZ, 0x33, !UPT ;  /* 0x000000073f117292 */ /* 0x000fe2000f8e333f */
[----:B0-----:R-:W-:Y:S01]  /*a4f0*/  VIADD R0, R0, 0x1f ;  /* 0x0000001f00007836 */ /* 0x001fe20000000000 */
[----:B------:R-:W-:Y:S01]  /*a500*/  UIADD3 UR13, UR21, UR13, URZ ;  /* 0x0000000d150d7290 */ /* 0x000fe2000fffe03f */
[----:B------:R-:W-:-:S03]  /*a510*/  ULDC.64 UR22, c[0x0][0x198] ;  /* 0x0000660000167ab9 */ /* 0x000fc60000000a00 */
[----:B------:R-:W-:-:S04]  /*a520*/  SHF.R.S32.HI R3, RZ, 0x1f, R0 ;  /* 0x0000001fff037819 */ /* 0x000fc80000011400 */
[----:B------:R-:W-:Y:S01]  /*a530*/  LEA.HI R3, R3, R0, RZ, 0x5 ;  /* 0x0000000003037211 */ /* 0x000fe200078f28ff */
[----:B------:R-:W-:-:S03]  /*a540*/  IMAD.MOV.U32 R0, RZ, RZ, 0x1 ;  /* 0x00000001ff007424 */ /* 0x000fc600078e00ff */
[----:B------:R-:W-:-:S05]  /*a550*/  SHF.R.S32.HI R3, RZ, 0x5, R3 ;  /* 0x00000005ff037819 */ /* 0x000fca0000011403 */
[----:B------:R-:W-:-:S07]  /*a560*/  VIADD R10, R3, 0x1 ;  /* 0x00000001030a7836 */ /* 0x000fce0000000000 */
.L_x_302:
[----:B------:R-:W-:-:S03]  /*a570*/  UMOV UR4, 0xffffffff ;  /* 0xffffffff00047882 */ /* 0x000fc60000000000 */
[----:B------:R-:W-:Y:S05]  /*a580*/  BRA.DIV UR4, `(.L_x_291) ;  /* 0x0000000e04787947 */ /* 0x000fea000b800000 */
[----:B------:R-:W-:-:S13]  /*a590*/  ELECT P6, URZ, PT ;  /* 0x00000000003f782f */ /* 0x000fda00038c0000 */
.L_x_312:
[----:B------:R-:W0:Y:S01]  /*a5a0*/  LDC R4, c[0x0][0x28c] ;  /* 0x0000a300ff047b82 */ /* 0x000e220000000800 */
[----:B------:R-:W-:Y:S01]  /*a5b0*/  BSSY B1, `(.L_x_292) ;  /* 0x0000037000017945 */ /* 0x000fe20003800000 */
[----:B0-----:R-:W-:-:S13]  /*a5c0*/  ISETP.LT.OR P6, PT, R4, 0x1, !P6 ;  /* 0x000000010400780c */ /* 0x001fda00077c1670 */
[----:B------:R-:W-:Y:S05]  /*a5d0*/  @P6 BRA `(.L_x_293) ;  /* 0x0000000000d06947 */ /* 0x000fea0003800000 */
[----:B------:R-:W-:Y:S02]  /*a5e0*/  IMAD.SHL.U32 R15, R9, 0x100, RZ ;  /* 0x00000100090f7824 */ /* 0x000fe400078e00ff */
[----:B------:R-:W-:Y:S02]  /*a5f0*/  IMAD.SHL.U32 R18, R7, 0x80, RZ ;  /* 0x0000008007127824 */ /* 0x000fe400078e00ff */
[----:B------:R-:W-:Y:S02]  /*a600*/  IMAD.MOV.U32 R20, RZ, RZ, RZ ;  /* 0x000000ffff147224 */ /* 0x000fe400078e00ff */
[----:B------:R-:W-:Y:S02]  /*a610*/  IMAD.MOV.U32 R4, RZ, RZ, R10 ;  /* 0x000000ffff047224 */ /* 0x000fe400078e000a */
[----:B------:R-:W-:Y:S02]  /*a620*/  IMAD.MOV.U32 R5, RZ, RZ, R0 ;  /* 0x000000ffff057224 */ /* 0x000fe400078e0000 */
[----:B------:R-:W-:-:S07]  /*a630*/  IMAD.MOV.U32 R6, RZ, RZ, R12 ;  /* 0x000000ffff067224 */ /* 0x000fce00078e000c */
.L_x_297:
[----:B------:R-:W0:Y:S01]  /*a640*/  S2R R14, SR_CgaCtaId ;  /* 0x00000000000e7919 */ /* 0x000e220000008800 */
[----:B------:R-:W-:Y:S01]  /*a650*/  MOV R7, 0x400 ;  /* 0x0000040000077802 */ /* 0x000fe20000000f00 */
[----:B------:R-:W1:Y:S03]  /*a660*/  @!P2 LDC R9, c[0x0][0x500] ;  /* 0x00014000ff09ab82 */ /* 0x000e660000000800 */
[----:B0-----:R-:W-:Y:S02]  /*a670*/  LEA R21, R14, R7, 0x18 ;  /* 0x000000070e157211 */ /* 0x001fe400078ec0ff */
[----:B------:R-:W-:-:S03]  /*a680*/  SHF.L.U32 R7, R5, 0x1f, RZ ;  /* 0x0000001f05077819 */ /* 0x000fc600000006ff */
[----:B------:R-:W-:-:S04]  /*a690*/  IMAD R14, R6, 0x8, R21 ;  /* 0x00000008060e7824 */ /* 0x000fc800078e0215 */
[----:B------:R-:W0:Y:S02]  /*a6a0*/  SYNCS.PHASECHK.TRANS64.TRYWAIT P1, [R14+URZ+0x18], R7 ;  /* 0x000018070e0075a7 */ /* 0x000e24000802017f */
[----:B01----:R-:W-:Y:S05]  /*a6b0*/  @!P1 BRA `(.L_x_294) ;  /* 0x0000000c004c9947 */ /* 0x003fea0003800000 */
.L_x_313:
[----:B0-----:R-:W-:Y:S01]  /*a6c0*/  PRMT R7, R11, 0x9910, RZ ;  /* 0x000099100b077816 */ /* 0x001fe200000000ff */
[----:B------:R0:W-:Y:S03]  /*a6d0*/  @!P2 SYNCS.ARRIVE.TRANS64 RZ, [R14+URZ], R9 ;  /* 0x000000090effa9a7 */ /* 0x0001e6000800003f */
[----:B------:R-:W-:-:S13]  /*a6e0*/  ISETP.NE.AND P1, PT, R7, 0x2, PT ;  /* 0x000000020700780c */ /* 0x000fda0003f25270 */
[----:B0-----:R-:W-:Y:S05]  /*a6f0*/  @P1 BRA `(.L_x_295) ;  /* 0x0000000000041947 */ /* 0x001fea0003800000 */
[----:B------:R-:W-:Y:S01]  /*a700*/  BPT.TRAP 0x1 ;  /* 0x000000040000795c */ /* 0x000fe20000300000 */
.L_x_295:
[----:B------:R-:W-:Y:S05]  /*a710*/  @P0 BRA `(.L_x_296) ;  /* 0x0000000000040947 */ /* 0x000fea0003800000 */
[----:B------:R-:W-:Y:S01]  /*a720*/  BPT.TRAP 0x1 ;  /* 0x000000040000795c */ /* 0x000fe20000300000 */
.L_x_296:
[--C-:B------:R-:W-:Y:S01]  /*a730*/  IMAD R7, R6, 0x2000, R21.reuse ;  /* 0x0000200006077824 */ /* 0x100fe200078e0215 */
[----:B------:R-:W-:Y:S01]  /*a740*/  R2UR UR9, R14 ;  /* 0x000000000e0972ca */ /* 0x000fe200000e0000 */
[----:B------:R-:W-:Y:S01]  /*a750*/  IMAD R21, R6, 0x4000, R21 ;  /* 0x0000400006157824 */ /* 0x000fe200078e0215 */
[----:B------:R-:W-:Y:S01]  /*a760*/  UIADD3 UR4, UP0, UR22, 0xf0, URZ ;  /* 0x000000f016047890 */ /* 0x000fe2000ff1e03f */
[----:B------:R-:W-:Y:S01]  /*a770*/  VIADD R4, R4, 0xffffffff ;  /* 0xffffffff04047836 */ /* 0x000fe20000000000 */
[----:B------:R-:W-:Y:S01]  /*a780*/  R2UR UR5, R7 ;  /* 0x00000000070572ca */ /* 0x000fe200000e0000 */
[----:B------:R-:W-:Y:S01]  /*a790*/  UIADD3 UR24, UP1, UR22, 0x1f0, URZ ;  /* 0x000001f016187890 */ /* 0x000fe2000ff3e03f */
[----:B------:R-:W-:Y:S01]  /*a7a0*/  R2UR UR8, R21 ;  /* 0x00000000150872ca */ /* 0x000fe200000e0000 */
[----:B------:R-:W-:Y:S01]  /*a7b0*/  VIADD R6, R6, 0x1 ;  /* 0x0000000106067836 */ /* 0x000fe20000000000 */
[----:B------:R-:W-:Y:S01]  /*a7c0*/  R2UR UR11, R18 ;  /* 0x00000000120b72ca */ /* 0x000fe200000e0000 */
[----:B------:R-:W-:Y:S01]  /*a7d0*/  UIADD3.X UR25, URZ, UR23, URZ, UP1, !UPT ;  /* 0x000000173f197290 */ /* 0x000fe20008ffe43f */
[----:B------:R-:W-:Y:S01]  /*a7e0*/  R2UR UR10, R20 ;  /* 0x00000000140a72ca */ /* 0x000fe200000e0000 */
[----:B------:R-:W-:Y:S01]  /*a7f0*/  UMOV UR6, 0x0 ;  /* 0x0000000000067882 */ /* 0x000fe20000000000 */
[----:B------:R-:W-:Y:S01]  /*a800*/  R2UR UR12, R8 ;  /* 0x00000000080c72ca */ /* 0x000fe200000e0000 */
[----:B------:R-:W-:Y:S01]  /*a810*/  UMOV UR7, 0x10000000 ;  /* 0x1000000000077882 */ /* 0x000fe20000000000 */
[----:B------:R-:W-:Y:S01]  /*a820*/  R2UR UR19, R15 ;  /* 0x000000000f1372ca */ /* 0x000fe200000e0000 */
[----:B------:R-:W-:Y:S01]  /*a830*/  VIADD R20, R20, 0x20 ;  /* 0x0000002014147836 */ /* 0x000fe20000000000 */
[----:B------:R-:W-:Y:S01]  /*a840*/  ISETP.GT.AND P3, PT, R4, 0x1, PT ;  /* 0x000000010400780c */ /* 0x000fe20003f64270 */
[----:B------:R-:W-:Y:S01]  /*a850*/  UIADD3 UR14, UR5, 0x100, URZ ;  /* 0x00000100050e7890 */ /* 0x000fe2000fffe03f */
[----:B------:R-:W-:Y:S01]  /*a860*/  ISETP.NE.AND P1, PT, R6, 0x3, PT ;  /* 0x000000030600780c */ /* 0x000fe20003f25270 */
[----:B------:R-:W-:-:S02]  /*a870*/  UIADD3.X UR5, URZ, UR23, URZ, UP0, !UPT ;  /* 0x000000173f057290 */ /* 0x000fc400087fe43f */
[----:B------:R-:W-:Y:S01]  /*a880*/  UIADD3 UR15, UR8, 0x6100, URZ ;  /* 0x00006100080f7890 */ /* 0x000fe2000fffe03f */
[----:B------:R-:W-:Y:S02]  /*a890*/  SEL R14, RZ, 0x1, P1 ;  /* 0x00000001ff0e7807 */ /* 0x000fe40000800000 */
[----:B------:R-:W-:Y:S01]  /*a8a0*/  UMOV UR8, UR14 ;  /* 0x0000000e00087c82 */ /* 0x000fe20008000000 */
[----:B------:R-:W-:Y:S02]  /*a8b0*/  SEL R6, R6, RZ, P1 ;  /* 0x000000ff06067207 */ /* 0x000fe40000800000 */
[----:B------:R-:W-:Y:S01]  /*a8c0*/  LOP3.LUT R5, R5, R14, RZ, 0x3c, !PT ;  /* 0x0000000e05057212 */ /* 0x000fe200078e3cff */
[----:B------:R0:W-:Y:S02]  /*a8d0*/  UTMALDG.3D [UR8], [UR4], desc[UR6] ;  /* 0x00000608040075b4 */ /* 0x0001e40008011000 */
[----:B0-----:R-:W-:Y:S01]  /*a8e0*/  UMOV UR8, UR15 ;  /* 0x0000000f00087c82 */ /* 0x001fe20008000000 */
[----:B------:R-:W-:-:S02]  /*a8f0*/  UMOV UR11, UR19 ;  /* 0x00000013000b7c82 */ /* 0x000fc40008000000 */
[----:B------:R0:W-:Y:S02]  /*a900*/  UTMALDG.3D [UR8], [UR24], desc[UR6] ;  /* 0x00000608180075b4 */ /* 0x0001e40008011000 */
[----:B0-----:R-:W-:Y:S05]  /*a910*/  @P3 BRA `(.L_x_297) ;  /* 0xfffffffc00483947 */ /* 0x001fea000383ffff */
.L_x_293:
[----:B------:R-:W-:Y:S05]  /*a920*/  BSYNC B1 ;  /* 0x0000000000017941 */ /* 0x000fea0003800000 */
.L_x_292:
[----:B------:R-:W-:Y:S01]  /*a930*/  LOP3.LUT P3, RZ, R13, 0xff, RZ, 0xc0, !PT ;  /* 0x000000ff0dff7812 */ /* 0x000fe2000786c0ff */
[----:B------:R-:W-:Y:S01]  /*a940*/  IMAD.IADD R12, R3, 0x1, R12 ;  /* 0x00000001030c7824 */ /* 0x000fe200078e020c */
[----:B------:R-:W-:Y:S01]  /*a950*/  IADD3 R16, P4, R16, UR20, RZ ;  /* 0x0000001410107c10 */ /* 0x000fe2000ff9e0ff */
[----:B------:R-:W-:Y:S01]  /*a960*/  ULDC.64 UR4, c[0x0][0x650] ;  /* 0x0001940000047ab9 */ /* 0x000fe20000000a00 */
[----:B------:R-:W-:Y:S01]  /*a970*/  BSSY B1, `(.L_x_298) ;  /* 0x000006a000017945 */ /* 0x000fe20003800000 */
[----:B------:R-:W-:Y:S01]  /*a980*/  IMAD.MOV.U32 R9, RZ, RZ, -0x1 ;  /* 0xffffffffff097424 */ /* 0x000fe200078e00ff */
[----:B------:R-:W-:Y:S01]  /*a990*/  ISETP.GT.U32.AND P1, PT, R12, 0x2, PT ;  /* 0x000000020c00780c */ /* 0x000fe20003f24070 */
[----:B------:R-:W-:Y:S01]  /*a9a0*/  IMAD.MOV.U32 R8, RZ, RZ, -0x1 ;  /* 0xffffffffff087424 */ /* 0x000fe200078e00ff */
[----:B------:R-:W-:Y:S02]  /*a9b0*/  IADD3.X R17, R17, UR13, RZ, P4, !PT ;  /* 0x0000000d11117c10 */ /* 0x000fe4000a7fe4ff */
[----:B------:R-:W-:-:S02]  /*a9c0*/  ISETP.LT.U32.AND P1, PT, R3, 0x3, P1 ;  /* 0x000000030300780c */ /* 0x000fc40000f21070 */
[----:B------:R-:W-:Y:S01]  /*a9d0*/  PRMT R13, RZ, 0x7610, R13 ;  /* 0x00007610ff0d7816 */ /* 0x000fe2000000000d */
[----:B------:R-:W0:Y:S01]  /*a9e0*/  @P3 S2R R5, SR_CgaCtaId ;  /* 0x0000000000053919 */ /* 0x000e220000008800 */
[----:B------:R-:W-:-:S04]  /*a9f0*/  @P3 MOV R4, 0x400 ;  /* 0x0000040000043802 */ /* 0x000fc80000000f00 */
[----:B0-----:R-:W-:Y:S01]  /*aa00*/  @P3 LEA R6, R5, R4, 0x18 ;  /* 0x0000000405063211 */ /* 0x001fe200078ec0ff */
[----:B------:R-:W-:-:S03]  /*aa10*/  IMAD.WIDE.U32 R4, R12, -0x55555555, RZ ;  /* 0xaaaaaaab0c047825 */ /* 0x000fc600078e00ff */
[----:B------:R0:W-:Y:S01]  /*aa20*/  @P3 SYNCS.ARRIVE.TRANS64.A1T0 RZ, [R6+URZ+0x48], RZ ;  /* 0x000048ff06ff39a7 */ /* 0x0001e2000810003f */
[----:B------:R-:W-:Y:S02]  /*aa30*/  ISETP.GE.U32.AND P3, PT, R3, 0x3, PT ;  /* 0x000000030300780c */ /* 0x000fe40003f66070 */
[----:B------:R-:W-:Y:S02]  /*aa40*/  SHF.R.U32.HI R7, RZ, 0x1, R5 ;  /* 0x00000001ff077819 */ /* 0x000fe40000011605 */
[----:B------:R-:W-:Y:S02]  /*aa50*/  SEL R5, RZ, 0x1, !P1 ;  /* 0x00000001ff057807 */ /* 0x000fe40004800000 */
[----:B------:R-:W-:Y:S01]  /*aa60*/  ISETP.GE.U32.AND P1, PT, R16, UR4, PT ;  /* 0x0000000410007c0c */ /* 0x000fe2000bf26070 */
[----:B------:R-:W-:Y:S01]  /*aa70*/  IMAD R12, R7, -0x3, R12 ;  /* 0xfffffffd070c7824 */ /* 0x000fe200078e020c */
[----:B------:R-:W-:Y:S02]  /*aa80*/  LOP3.LUT R0, R0, R5, RZ, 0x3c, !PT ;  /* 0x0000000500007212 */ /* 0x000fe400078e3cff */
[----:B------:R-:W-:-:S02]  /*aa90*/  ISETP.GE.U32.AND.EX P1, PT, R17, UR5, PT, P1 ;  /* 0x0000000511007c0c */ /* 0x000fc4000bf26110 */
[----:B------:R-:W-:Y:S02]  /*aaa0*/  PRMT R4, RZ, 0x7610, R4 ;  /* 0x00007610ff047816 */ /* 0x000fe40000000004 */
[----:B------:R-:W-:Y:S01]  /*aab0*/  @P3 LOP3.LUT R0, R0, 0x1, R7, 0x78, !PT ;  /* 0x0000000100003812 */ /* 0x000fe200078e7807 */
[----:B------:R-:W-:-:S08]  /*aac0*/  IMAD.MOV.U32 R7, RZ, RZ, -0x1 ;  /* 0xffffffffff077424 */ /* 0x000fd000078e00ff */
[----:B0-----:R-:W-:Y:S05]  /*aad0*/  @P1 BRA `(.L_x_299) ;  /* 0x00000004004c1947 */ /* 0x001fea0003800000 */
[----:B------:R-:W-:Y:S01]  /*aae0*/  ULDC.64 UR4, c[0x0][0x628] ;  /* 0x00018a0000047ab9 */ /* 0x000fe20000000a00 */
[----:B------:R-:W0:Y:S01]  /*aaf0*/  S2R R15, SR_CTAID.X ;  /* 0x00000000000f7919 */ /* 0x000e220000002500 */
[----:B------:R-:W-:Y:S01]  /*ab00*/  ISETP.NE.U32.AND P1, PT, RZ, UR4, PT ;  /* 0x00000004ff007c0c */ /* 0x000fe2000bf25070 */
[----:B------:R-:W-:Y:S01]  /*ab10*/  ULDC UR7, c[0x0][0x630] ;  /* 0x00018c0000077ab9 */ /* 0x000fe20000000800 */
[----:B------:R-:W-:Y:S01]  /*ab20*/  IMAD.MOV.U32 R4, RZ, RZ, R16 ;  /* 0x000000ffff047224 */ /* 0x000fe200078e0010 */
[----:B------:R-:W1:Y:S01]  /*ab30*/  S2R R14, SR_CTAID.Y ;  /* 0x00000000000e7919 */ /* 0x000e620000002600 */
[----:B------:R-:W-:Y:S01]  /*ab40*/  ISETP.NE.AND.EX P1, PT, RZ, UR5, PT, P1 ;  /* 0x00000005ff007c0c */ /* 0x000fe2000bf25310 */
[----:B------:R-:W-:-:S12]  /*ab50*/  IMAD.MOV.U32 R5, RZ, RZ, R17 ;  /* 0x000000ffff057224 */ /* 0x000fd800078e0011 */
[----:B------:R-:W-:Y:S05]  /*ab60*/  @!P1 BRA `(.L_x_300) ;  /* 0x0000000000289947 */ /* 0x000fea0003800000 */
[----:B------:R-:W-:Y:S02]  /*ab70*/  ULDC UR6, c[0x0][0x634] ;  /* 0x00018d0000067ab9 */ /* 0x000fe40000000800 */
[----:B------:R-:W-:-:S05]  /*ab80*/  IADD3 R9, P1, R16, UR6, RZ ;  /* 0x0000000610097c10 */ /* 0x000fca000ff3e0ff */
[----:B------:R-:W-:-:S04]  /*ab90*/  IMAD.X R21, RZ, RZ, R17, P1 ;  /* 0x000000ffff157224 */ /* 0x000fc800008e0611 */
[----:B------:R-:W-:-:S04]  /*aba0*/  IMAD.WIDE.U32 R6, R21, UR4, RZ ;  /* 0x0000000415067c25 */ /* 0x000fc8000f8e00ff */
[----:B------:R-:W-:-:S04]  /*abb0*/  IMAD.WIDE.U32 R6, P1, R9, UR5, R6 ;  /* 0x0000000509067c25 */ /* 0x000fc8000f820006 */
[----:B------:R-:W-:-:S04]  /*abc0*/  IMAD.WIDE.U32 R8, R9, UR4, RZ ;  /* 0x0000000409087c25 */ /* 0x000fc8000f8e00ff */
[----:B------:R-:W-:Y:S01]  /*abd0*/  IMAD.X R5, RZ, RZ, RZ, P1 ;  /* 0x000000ffff057224 */ /* 0x000fe200008e06ff */
[----:B------:R-:W-:Y:S01]  /*abe0*/  IADD3 RZ, P1, R9, R6, RZ ;  /* 0x0000000609ff7210 */ /* 0x000fe20007f3e0ff */
[----:B------:R-:W-:-:S04]  /*abf0*/  IMAD.MOV.U32 R4, RZ, RZ, R7 ;  /* 0x000000ffff047224 */ /* 0x000fc800078e0007 */
[----:B------:R-:W-:-:S08]  /*ac00*/  IMAD.WIDE.U32.X R4, R21, UR5, R4, P1 ;  /* 0x0000000515047c25 */ /* 0x000fd000088e0404 */
.L_x_300:
[--C-:B------:R-:W-:Y:S01]  /*ac10*/  SHF.R.U64 R8, R4, UR7, R5.reuse ;  /* 0x0000000704087c19 */ /* 0x100fe20008001205 */
[----:B------:R-:W-:Y:S01]  /*ac20*/  ULDC.64 UR4, c[0x0][0x620] ;  /* 0x0001880000047ab9 */ /* 0x000fe20000000a00 */
[----:B------:R-:W-:Y:S01]  /*ac30*/  SHF.R.U32.HI R4, RZ, UR7, R5 ;  /* 0x00000007ff047c19 */ /* 0x000fe20008011605 */
[----:B------:R-:W2:Y:S01]  /*ac40*/  LDC R24, c[0x0][0x144] ;  /* 0x00005100ff187b82 */ /* 0x000ea20000000800 */
[----:B------:R-:W-:Y:S01]  /*ac50*/  IADD3 R7, P1, RZ, -R8, RZ ;  /* 0x80000008ff077210 */ /* 0x000fe20007f3e0ff */
[----:B------:R-:W-:Y:S01]  /*ac60*/  ULDC.64 UR8, c[0x0][0x640] ;  /* 0x0001900000087ab9 */ /* 0x000fe20000000a00 */
[----:B0-----:R-:W-:Y:S01]  /*ac70*/  I2FP.F32.U32 R9, R15 ;  /* 0x0000000f00097245 */ /* 0x001fe20000201000 */
[----:B------:R-:W-:Y:S02]  /*ac80*/  ULDC UR6, c[0x0][0x608] ;  /* 0x0001820000067ab9 */ /* 0x000fe40000000800 */
[----:B------:R-:W-:Y:S01]  /*ac90*/  IMAD.X R4, RZ, RZ, ~R4, P1 ;  /* 0x000000ffff047224 */ /* 0x000fe200008e0e04 */
[----:B------:R-:W-:Y:S01]  /*aca0*/  ISETP.NE.U32.AND P1, PT, RZ, UR8, PT ;  /* 0x00000008ff007c0c */ /* 0x000fe2000bf25070 */
[----:B------:R-:W0:Y:S02]  /*acb0*/  LDC R21, c[0x0][0x148] ;  /* 0x00005200ff157b82 */ /* 0x000e240000000800 */
[----:B------:R-:W-:Y:S01]  /*acc0*/  IMAD R6, R4, UR4, RZ ;  /* 0x0000000404067c24 */ /* 0x000fe2000f8e02ff */
[----:B------:R-:W-:Y:S01]  /*acd0*/  ISETP.NE.AND.EX P1, PT, RZ, UR9, PT, P1 ;  /* 0x00000009ff007c0c */ /* 0x000fe2000bf25310 */
[----:B------:R-:W-:Y:S01]  /*ace0*/  IMAD.WIDE.U32 R4, R7, UR4, R16 ;  /* 0x0000000407047c25 */ /* 0x000fe2000f8e0010 */
[----:B------:R-:W-:-:S03]  /*acf0*/  ULDC UR4, c[0x0][0x150] ;  /* 0x0000540000047ab9 */ /* 0x000fc60000000800 */
[----:B------:R-:W-:Y:S02]  /*ad00*/  IMAD R7, R7, UR5, R6 ;  /* 0x0000000507077c24 */ /* 0x000fe4000f8e0206 */
[----:B------:R-:W-:Y:S01]  /*ad10*/  FMUL R6, R9, UR4 ;  /* 0x0000000409067c20 */ /* 0x000fe20008400000 */
[----:B------:R-:W-:Y:S01]  /*ad20*/  ULDC UR4, c[0x0][0x618] ;  /* 0x0001860000047ab9 */ /* 0x000fe20000000800 */
[----:B------:R-:W-:Y:S01]  /*ad30*/  ULDC UR5, c[0x0][0x154] ;  /* 0x0000550000057ab9 */ /* 0x000fe20000000800 */
[----:B------:R-:W-:-:S03]  /*ad40*/  IMAD.IADD R5, R5, 0x1, R7 ;  /* 0x0000000105057824 */ /* 0x000fc600078e0207 */
[----:B------:R-:W3:Y:S02]  /*ad50*/  F2I.U32.TRUNC.NTZ R6, R6 ;  /* 0x0000000600067305 */ /* 0x000ee4000020f000 */
[----:B------:R-:W-:Y:S02]  /*ad60*/  SHF.R.U64 R9, R4, UR4, R5 ;  /* 0x0000000404097c19 */ /* 0x000fe40008001205 */
[----:B-1----:R-:W-:-:S05]  /*ad70*/  I2FP.F32.U32 R4, R14 ;  /* 0x0000000e00047245 */ /* 0x002fca0000201000 */
[----:B------:R-:W-:Y:S01]  /*ad80*/  FMUL R22, R4, UR5 ;  /* 0x0000000504167c20 */ /* 0x000fe20008400000 */
[----:B------:R-:W-:Y:S01]  /*ad90*/  SHF.R.U32.HI R4, RZ, UR4, R5 ;  /* 0x00000004ff047c19 */ /* 0x000fe20008011605 */
[----:B------:R-:W-:-:S03]  /*ada0*/  ULDC UR4, c[0x0][0x658] ;  /* 0x0001960000047ab9 */ /* 0x000fc60000000800 */
[--C-:B------:R-:W-:Y:S01]  /*adb0*/  SHF.R.U64 R20, R9, UR6, R4.reuse ;  /* 0x0000000609147c19 */ /* 0x100fe20008001204 */
[----:B------:R-:W1:Y:S01]  /*adc0*/  F2I.U32.TRUNC.NTZ R22, R22 ;  /* 0x0000001600167305 */ /* 0x000e62000020f000 */
[----:B------:R-:W-:Y:S01]  /*add0*/  SHF.R.U32.HI R5, RZ, UR6, R4 ;  /* 0x00000006ff057c19 */ /* 0x000fe20008011604 */
[----:B---3--:R-:W-:-:S03]  /*ade0*/  IMAD.MOV R6, RZ, RZ, -R6 ;  /* 0x000000ffff067224 */ /* 0x008fc600078e0a06 */
[----:B------:R-:W-:Y:S01]  /*adf0*/  SHF.R.U64 R18, R20, UR4, R5 ;  /* 0x0000000414127c19 */ /* 0x000fe20008001205 */
[----:B--2---:R-:W-:Y:S01]  /*ae00*/  IMAD R15, R24, R6, R15 ;  /* 0x00000006180f7224 */ /* 0x004fe200078e020f */
[----:B------:R-:W-:-:S03]  /*ae10*/  SHF.R.U32.HI R23, RZ, UR4, R5 ;  /* 0x00000004ff177c19 */ /* 0x000fc60008011605 */
[----:B------:R-:W-:Y:S02]  /*ae20*/  IMAD.MOV.U32 R4, RZ, RZ, R18 ;  /* 0x000000ffff047224 */ /* 0x000fe400078e0012 */
[----:B------:R-:W-:Y:S01]  /*ae30*/  IMAD.MOV.U32 R5, RZ, RZ, R23 ;  /* 0x000000ffff057224 */ /* 0x000fe200078e0017 */
[----:B-1----:R-:W-:Y:S06]  /*ae40*/  @!P1 BRA `(.L_x_301) ;  /* 0x0000000000289947 */ /* 0x002fec0003800000 */
[----:B------:R-:W-:Y:S02]  /*ae50*/  ULDC UR4, c[0x0][0x64c] ;  /* 0x0001930000047ab9 */ /* 0x000fe40000000800 */
[----:B------:R-:W-:-:S05]  /*ae60*/  IADD3 R5, P1, R18, UR4, RZ ;  /* 0x0000000412057c10 */ /* 0x000fca000ff3e0ff */
[----:B------:R-:W-:-:S04]  /*ae70*/  IMAD.X R23, RZ, RZ, R23, P1 ;  /* 0x000000ffff177224 */ /* 0x000fc800008e0617 */
[----:B------:R-:W-:-:S04]  /*ae80*/  IMAD.WIDE.U32 R6, R23, UR8, RZ ;  /* 0x0000000817067c25 */ /* 0x000fc8000f8e00ff */
[----:B------:R-:W-:-:S04]  /*ae90*/  IMAD.WIDE.U32 R6, P1, R5, UR9, R6 ;  /* 0x0000000905067c25 */ /* 0x000fc8000f820006 */
[----:B------:R-:W-:-:S04]  /*aea0*/  IMAD.WIDE.U32 R4, R5, UR8, RZ ;  /* 0x0000000805047c25 */ /* 0x000fc8000f8e00ff */
[----:B------:R-:W-:Y:S01]  /*aeb0*/  IMAD.MOV.U32 R4, RZ, RZ, R7 ;  /* 0x000000ffff047224 */ /* 0x000fe200078e0007 */
[----:B------:R-:W-:Y:S01]  /*aec0*/  IADD3 RZ, P3, R5, R6, RZ ;  /* 0x0000000605ff7210 */ /* 0x000fe20007f7e0ff */
[----:B------:R-:W-:-:S04]  /*aed0*/  IMAD.X R5, RZ, RZ, RZ, P1 ;  /* 0x000000ffff057224 */ /* 0x000fc800008e06ff */
[----:B------:R-:W-:-:S08]  /*aee0*/  IMAD.WIDE.U32.X R4, R23, UR9, R4, P3 ;  /* 0x0000000917047c25 */ /* 0x000fd000098e0404 */
.L_x_301:
[----:B------:R-:W-:Y:S01]  /*aef0*/  ISETP.NE.AND P1, PT, R2, 0x1, PT ;  /* 0x000000010200780c */ /* 0x000fe20003f25270 */
[----:B------:R-:W-:Y:S01]  /*af00*/  ULDC UR4, c[0x0][0x648] ;  /* 0x0001920000047ab9 */ /* 0x000fe20000000800 */
[----:B------:R-:W-:Y:S01]  /*af10*/  LOP3.LUT R20, R20, UR17, RZ, 0xc0, !PT ;  /* 0x0000001114147c12 */ /* 0x000fe2000f8ec0ff */
[----:B------:R-:W-:Y:S01]  /*af20*/  IMAD.MOV R22, RZ, RZ, -R22 ;  /* 0x000000ffff167224 */ /* 0x000fe200078e0a16 */
[----:B------:R-:W-:Y:S01]  /*af30*/  SHF.R.U64 R5, R4, UR4, R5 ;  /* 0x0000000404057c19 */ /* 0x000fe20008001205 */
[----:B------:R-:W-:Y:S01]  /*af40*/  ULDC UR4, c[0x0][0x638] ;  /* 0x00018e0000047ab9 */ /* 0x000fe20000000800 */
[----:B------:R-:W-:Y:S01]  /*af50*/  LOP3.LUT R9, R9, UR16, RZ, 0xc0, !PT ;  /* 0x0000001009097c12 */ /* 0x000fe2000f8ec0ff */
[----:B------:R-:W-:Y:S01]  /*af60*/  ULDC UR5, c[0x0][0x610] ;  /* 0x0001840000057ab9 */ /* 0x000fe20000000800 */
[----:B------:R-:W-:Y:S02]  /*af70*/  IMAD.MOV.U32 R4, RZ, RZ, 0x1 ;  /* 0x00000001ff047424 */ /* 0x000fe400078e00ff */
[----:B------:R-:W-:-:S02]  /*af80*/  IMAD.MOV R7, RZ, RZ, -R5 ;  /* 0x000000ffff077224 */ /* 0x000fc400078e0a05 */
[----:B------:R-:W-:Y:S02]  /*af90*/  IMAD R20, R5, UR18, R20 ;  /* 0x0000001205147c24 */ /* 0x000fe4000f8e0214 */
[----:B0-----:R-:W-:Y:S02]  /*afa0*/  @P1 IMAD R15, R21, R22, R14 ;  /* 0x00000016150f1224 */ /* 0x001fe400078e020e */
[----:B------:R-:W-:Y:S01]  /*afb0*/  IMAD R18, R7, UR4, R18 ;  /* 0x0000000407127c24 */ /* 0x000fe2000f8e0212 */
[----:B------:R-:W-:Y:S01]  /*afc0*/  ULDC UR4, c[0x0][0x600] ;  /* 0x0001800000047ab9 */ /* 0x000fe20000000800 */
[----:B------:R-:W-:Y:S02]  /*afd0*/  IMAD R15, R20, UR5, R15 ;  /* 0x00000005140f7c24 */ /* 0x000fe4000f8e020f */
[----:B------:R-:W-:-:S05]  /*afe0*/  IMAD R18, R18, UR4, R9 ;  /* 0x0000000412127c24 */ /* 0x000fca000f8e0209 */
[----:B------:R-:W-:Y:S02]  /*aff0*/  SEL R9, R18, R15, !P1 ;  /* 0x0000000f12097207 */ /* 0x000fe40004800000 */
[----:B------:R-:W-:-:S07]  /*b000*/  SEL R7, R15, R18, !P1 ;  /* 0x000000120f077207 */ /* 0x000fce0004800000 */
.L_x_299:
[----:B------:R-:W-:Y:S05]  /*b010*/  BSYNC B1 ;  /* 0x0000000000017941 */ /* 0x000fea0003800000 */
.L_x_298:
[----:B------:R-:W-:-:S13]  /*b020*/  LOP3.LUT P1, RZ, R4, 0xff, RZ, 0xc0, !PT ;  /* 0x000000ff04ff7812 */ /* 0x000fda000782c0ff */
[----:B------:R-:W-:Y:S05]  /*b030*/  @P1 BRA `(.L_x_302) ;  /* 0xfffffff4004c1947 */ /* 0x000fea000383ffff */
[----:B------:R-:W-:Y:S05]  /*b040*/  BSYNC B0 ;  /* 0x0000000000007941 */ /* 0x000fea0003800000 */
.L_x_290:
[----:B------:R-:W-:-:S03]  /*b050*/  UMOV UR4, 0xffffffff ;  /* 0xffffffff00047882 */ /* 0x000fc60000000000 */
[----:B------:R-:W-:Y:S05]  /*b060*/  BRA.DIV UR4, `(.L_x_303) ;  /* 0x0000000204f47947 */ /* 0x000fea000b800000 */
[----:B------:R-:W-:-:S13]  /*b070*/  ELECT P6, URZ, PT ;  /* 0x00000000003f782f */ /* 0x000fda00038c0000 */
.L_x_316:
[----:B------:R-:W-:Y:S04]  /*b080*/  BSSY B0, `(.L_x_304) ;  /* 0x0000022000007945 */ /* 0x000fe80003800000 */
[----:B------:R-:W-:Y:S05]  /*b090*/  @!P6 BRA `(.L_x_305) ;  /* 0x000000000080e947 */ /* 0x000fea0003800000 */
[----:B------:R-:W-:-:S04]  /*b0a0*/  LOP3.LUT R19, R19, 0x2, RZ, 0xfc, !PT ;  /* 0x0000000213137812 */ /* 0x000fc800078efcff */
[----:B------:R-:W-:-:S13]  /*b0b0*/  ISETP.NE.AND P0, PT, R19, 0x3, PT ;  /* 0x000000031300780c */ /* 0x000fda0003f05270 */
[----:B------:R-:W-:Y:S05]  /*b0c0*/  @!P0 BRA `(.L_x_306) ;  /* 0x0000000000048947 */ /* 0x000fea0003800000 */
[----:B------:R-:W-:Y:S01]  /*b0d0*/  BPT.TRAP 0x1 ;  /* 0x000000040000795c */ /* 0x000fe20000300000 */
.L_x_306:
[----:B------:R-:W0:Y:S01]  /*b0e0*/  S2R R3, SR_CgaCtaId ;  /* 0x0000000000037919 */ /* 0x000e220000008800 */
[----:B------:R-:W-:-:S04]  /*b0f0*/  MOV R2, 0x400 ;  /* 0x0000040000027802 */ /* 0x000fc80000000f00 */
[----:B0-----:R-:W-:Y:S02]  /*b100*/  LEA R3, R3, R2, 0x18 ;  /* 0x0000000203037211 */ /* 0x001fe400078ec0ff */
[----:B------:R-:W-:-:S03]  /*b110*/  SHF.L.U32 R2, R0, 0x1f, RZ ;  /* 0x0000001f00027819 */ /* 0x000fc600000006ff */
[----:B------:R-:W-:-:S04]  /*b120*/  VIADD R3, R3, 0x18 ;  /* 0x0000001803037836 */ /* 0x000fc80000000000 */
[C---:B------:R-:W-:Y:S02]  /*b130*/  IMAD R7, R12.reuse, 0x8, R3 ;  /* 0x000000080c077824 */ /* 0x040fe400078e0203 */
[----:B------:R-:W-:Y:S02]  /*b140*/  VIADD R12, R12, 0x1 ;  /* 0x000000010c0c7836 */ /* 0x000fe40000000000 */
[----:B------:R-:W0:Y:S03]  /*b150*/  SYNCS.PHASECHK.TRANS64.TRYWAIT P0, [R7+URZ], R2 ;  /* 0x00000002070075a7 */ /* 0x000e26000800017f */
[----:B------:R-:W-:-:S04]  /*b160*/  ISETP.NE.AND P1, PT, R12, 0x3, PT ;  /* 0x000000030c00780c */ /* 0x000fc80003f25270 */
[----:B------:R-:W-:Y:S02]  /*b170*/  SEL R5, RZ, 0x1, P1 ;  /* 0x00000001ff057807 */ /* 0x000fe40000800000 */
[----:B------:R-:W-:Y:S02]  /*b180*/  SEL R12, R12, RZ, P1 ;  /* 0x000000ff0c0c7207 */ /* 0x000fe40000800000 */
[----:B------:R-:W-:-:S03]  /*b190*/  LOP3.LUT R5, R0, R5, RZ, 0x3c, !PT ;  /* 0x0000000500057212 */ /* 0x000fc600078e3cff */
[----:B------:R-:W-:Y:S01]  /*b1a0*/  IMAD R9, R12, 0x8, R3 ;  /* 0x000000080c097824 */ /* 0x000fe200078e0203 */
[----:B------:R-:W-:Y:S01]  /*b1b0*/  SHF.L.U32 R4, R5, 0x1f, RZ ;  /* 0x0000001f05047819 */ /* 0x000fe200000006ff */
[----:B0-----:R-:W-:Y:S06]  /*b1c0*/  @!P0 BRA `(.L_x_307) ;  /* 0x0000000000bc8947 */ /* 0x001fec0003800000 */
.L_x_317:
[----:B------:R-:W1:Y:S01]  /*b1d0*/  SYNCS.PHASECHK.TRANS64.TRYWAIT P0, [R9+URZ], R4 ;  /* 0x00000004090075a7 */ /* 0x000e62000800017f */
[----:B------:R-:W-:-:S05]  /*b1e0*/  VIADD R0, R12, 0x1 ;  /* 0x000000010c007836 */ /* 0x000fca0000000000 */
[----:B------:R-:W-:-:S04]  /*b1f0*/  ISETP.NE.AND P1, PT, R0, 0x3, PT ;  /* 0x000000030000780c */ /* 0x000fc80003f25270 */
[----:B0-----:R-:W-:Y:S02]  /*b200*/  SEL R2, RZ, 0x1, P1 ;  /* 0x00000001ff027807 */ /* 0x001fe40000800000 */
[----:B------:R-:W-:Y:S02]  /*b210*/  SEL R0, R0, RZ, P1 ;  /* 0x000000ff00007207 */ /* 0x000fe40000800000 */
[----:B------:R-:W-:Y:S01]  /*b220*/  LOP3.LUT R2, R5, R2, RZ, 0x3c, !PT ;  /* 0x0000000205027212 */ /* 0x000fe200078e3cff */
[----:B-1----:R-:W-:Y:S06]  /*b230*/  @!P0 BRA `(.L_x_308) ;  /* 0x0000000000b48947 */ /* 0x002fec0003800000 */
.L_x_318:
[----:B------:R-:W-:Y:S01]  /*b240*/  IMAD R3, R0, 0x8, R3 ;  /* 0x0000000800037824 */ /* 0x000fe200078e0203 */
[----:B------:R-:W-:-:S07]  /*b250*/  SHF.L.U32 R0, R2, 0x1f, RZ ;  /* 0x0000001f02007819 */ /* 0x000fce00000006ff */
.L_x_309:
[----:B-1----:R1:W2:Y:S02]  /*b260*/  SYNCS.PHASECHK.TRANS64.TRYWAIT P0, [R3+URZ], R0 ;  /* 0x00000000030075a7 */ /* 0x0022a4000800017f */
[----:B--2---:R-:W-:Y:S05]  /*b270*/  @!P0 NANOSLEEP.SYNCS 0x989680 ;  /* 0x009896800000895d */ /* 0x004fea0003900000 */
[----:B------:R-:W2:Y:S02]  /*b280*/  @!P0 SYNCS.PHASECHK.TRANS64 P0, [R3+URZ], R0 ;  /* 0x00000000030085a7 */ /* 0x000ea4000800007f */
[----:B--2---:R-:W-:Y:S05]  /*b290*/  @!P0 BRA `(.L_x_309) ;  /* 0xfffffffc00f08947 */ /* 0x004fea000383ffff */
.L_x_305:
[----:B------:R-:W-:Y:S05]  /*b2a0*/  BSYNC B0 ;  /* 0x0000000000007941 */ /* 0x000fea0003800000 */
.L_x_304:
[----:B------:R-:W-:Y:S05]  /*b2b0*/  EXIT ;  /* 0x000000000000794d */ /* 0x000fea0003800000 */
.L_x_17:
[----:B---3--:R3:W4:Y:S02]  /*b2c0*/  SYNCS.PHASECHK.TRANS64.TRYWAIT P1, [R3+URZ], R0 ;  /* 0x00000000030075a7 */ /* 0x008724000802017f */
[----:B----4-:R-:W-:Y:S05]  /*b2d0*/  @!P1 NANOSLEEP.SYNCS 0x989680 ;  /* 0x009896800000995d */ /* 0x010fea0003900000 */
[----:B------:R-:W4:Y:S02]  /*b2e0*/  @!P1 SYNCS.PHASECHK.TRANS64 P1, [R3+URZ], R0 ;  /* 0x00000000030095a7 */ /* 0x000f24000802007f */
[----:B----4-:R-:W-:Y:S05]  /*b2f0*/  @!P1 BRA `(.L_x_17) ;  /* 0xfffffffc00f09947 */ /* 0x010fea000383ffff */
[----:B------:R-:W-:Y:S05]  /*b300*/  BRA `(.L_x_16) ;  /* 0xffffff5c00b87947 */ /* 0x000fea000383ffff */
.L_x_22:
[----:B-1----:R-:W-:-:S04]  /*b310*/  IMAD.U32 R4, RZ, RZ, UR4 ;  /* 0x00000004ff047e24 */ /* 0x002fc8000f8e00ff */
[----:B------:R1:W2:Y:S03]  /*b320*/  SYNCS.PHASECHK.TRANS64.TRYWAIT P1, [R4+URZ], R3 ;  /* 0x00000003040075a7 */ /* 0x0002a6000802017f */
[----:B--2---:R-:W-:Y:S05]  /*b330*/  @!P1 NANOSLEEP.SYNCS 0x989680 ;  /* 0x009896800000995d */ /* 0x004fea0003900000 */
[----:B------:R-:W2:Y:S02]  /*b340*/  @!P1 SYNCS.PHASECHK.TRANS64 P1, [R4+URZ], R3 ;  /* 0x00000003040095a7 */ /* 0x000ea4000802007f */
[----:B--2---:R-:W-:Y:S05]  /*b350*/  @!P1 BRA `(.L_x_22) ;  /* 0xfffffffc00ec9947 */ /* 0x004fea000383ffff */
[----:B------:R-:W-:Y:S05]  /*b360*/  BRA `(.L_x_21) ;  /* 0xffffff60005c7947 */ /* 0x000fea000383ffff */
.L_x_291:
[----:B------:R-:W-:Y:S01]  /*b370*/  BSSY B1, `(.L_x_310) ;  /* 0x0000006000017945 */ /* 0x000fe20003800000 */
[----:B------:R-:W-:-:S07]  /*b380*/  IMAD.MOV.U32 R15, RZ, RZ, -0x1 ;  /* 0xffffffffff0f7424 */ /* 0x000fce00078e00ff */
[----:B------:R-:W-:Y:S05]  /*b390*/  WARPSYNC.COLLECTIVE R15, `(.L_x_311) ;  /* 0x000000000f0c7348 */ /* 0x000fea0003c00000 */
[----:B------:R-:W-:Y:S02]  /*b3a0*/  ELECT P6, UR62, PT ;  /* 0x00000000003e782f */ /* 0x000fe400038c0000 */
[----:B------:R-:W-:Y:S01]  /*b3b0*/  MOV R14, UR62 ;  /* 0x0000003e000e7c02 */ /* 0x000fe20008000f00 */
[----:B------:R-:W-:Y:S10]  /*b3c0*/  ENDCOLLECTIVE ;  /* 0x000000000000791b */ /* 0x000ff40003800000 */
.L_x_311:
[----:B------:R-:W-:Y:S05]  /*b3d0*/  BSYNC B1 ;  /* 0x0000000000017941 */ /* 0x000fea0003800000 */
.L_x_310:
[----:B------:R-:W-:Y:S05]  /*b3e0*/  BRA `(.L_x_312) ;  /* 0xfffffff0006c7947 */ /* 0x000fea000383ffff */
.L_x_294:
[----:B0-----:R0:W1:Y:S02]  /*b3f0*/  SYNCS.PHASECHK.TRANS64.TRYWAIT P1, [R14+URZ+0x18], R7 ;  /* 0x000018070e0075a7 */ /* 0x001064000802017f */
[----:B-1----:R-:W-:Y:S05]  /*b400*/  @!P1 NANOSLEEP.SYNCS 0x989680 ;  /* 0x009896800000995d */ /* 0x002fea0003900000 */
[----:B------:R-:W1:Y:S02]  /*b410*/  @!P1 SYNCS.PHASECHK.TRANS64 P1, [R14+URZ+0x18], R7 ;  /* 0x000018070e0095a7 */ /* 0x000e64000802007f */
[----:B-1----:R-:W-:Y:S05]  /*b420*/  @!P1 BRA `(.L_x_294) ;  /* 0xfffffffc00f09947 */ /* 0x002fea000383ffff */
[----:B------:R-:W-:Y:S05]  /*b430*/  BRA `(.L_x_313) ;  /* 0xfffffff000a07947 */ /* 0x000fea000383ffff */
.L_x_303:
[----:B------:R-:W-:Y:S01]  /*b440*/  BSSY B0, `(.L_x_314) ;  /* 0x0000006000007945 */ /* 0x000fe20003800000 */
[----:B------:R-:W-:-:S07]  /*b450*/  IMAD.MOV.U32 R15, RZ, RZ, -0x1 ;  /* 0xffffffffff0f7424 */ /* 0x000fce00078e00ff */
[----:B------:R-:W-:Y:S05]  /*b460*/  WARPSYNC.COLLECTIVE R15, `(.L_x_315) ;  /* 0x000000000f0c7348 */ /* 0x000fea0003c00000 */
[----:B------:R-:W-:Y:S02]  /*b470*/  ELECT P6, UR62, PT ;  /* 0x00000000003e782f */ /* 0x000fe400038c0000 */
[----:B------:R-:W-:Y:S01]  /*b480*/  MOV R14, UR62 ;  /* 0x0000003e000e7c02 */ /* 0x000fe20008000f00 */
[----:B------:R-:W-:Y:S10]  /*b490*/  ENDCOLLECTIVE ;  /* 0x000000000000791b */ /* 0x000ff40003800000 */
.L_x_315:
[----:B------:R-:W-:Y:S05]  /*b4a0*/  BSYNC B0 ;  /* 0x0000000000007941 */ /* 0x000fea0003800000 */
.L_x_314:
[----:B------:R-:W-:Y:S05]  /*b4b0*/  BRA `(.L_x_316) ;  /* 0xfffffff800f07947 */ /* 0x000fea000383ffff */
.L_x_307:
[----:B0-----:R0:W1:Y:S02]  /*b4c0*/  SYNCS.PHASECHK.TRANS64.TRYWAIT P0, [R7+URZ], R2 ;  /* 0x00000002070075a7 */ /* 0x001064000800017f */
[----:B-1----:R-:W-:Y:S05]  /*b4d0*/  @!P0 NANOSLEEP.SYNCS 0x989680 ;  /* 0x009896800000895d */ /* 0x002fea0003900000 */
[----:B------:R-:W1:Y:S02]  /*b4e0*/  @!P0 SYNCS.PHASECHK.TRANS64 P0, [R7+URZ], R2 ;  /* 0x00000002070085a7 */ /* 0x000e64000800007f */
[----:B-1----:R-:W-:Y:S05]  /*b4f0*/  @!P0 BRA `(.L_x_307) ;  /* 0xfffffffc00f08947 */ /* 0x002fea000383ffff */
[----:B------:R-:W-:Y:S05]  /*b500*/  BRA `(.L_x_317) ;  /* 0xfffffffc00307947 */ /* 0x000fea000383ffff */
.L_x_308:
[----:B0-----:R0:W1:Y:S02]  /*b510*/  SYNCS.PHASECHK.TRANS64.TRYWAIT P0, [R9+URZ], R4 ;  /* 0x00000004090075a7 */ /* 0x001064000800017f */
[----:B-1----:R-:W-:Y:S05]  /*b520*/  @!P0 NANOSLEEP.SYNCS 0x989680 ;  /* 0x009896800000895d */ /* 0x002fea0003900000 */
[----:B------:R-:W1:Y:S02]  /*b530*/  @!P0 SYNCS.PHASECHK.TRANS64 P0, [R9+URZ], R4 ;  /* 0x00000004090085a7 */ /* 0x000e64000800007f */
[----:B-1----:R-:W-:Y:S05]  /*b540*/  @!P0 BRA `(.L_x_308) ;  /* 0xfffffffc00f08947 */ /* 0x002fea000383ffff */
[----:B------:R-:W-:Y:S05]  /*b550*/  BRA `(.L_x_318) ;  /* 0xfffffffc00387947 */ /* 0x000fea000383ffff */
.L_x_319:
[----:B------:R-:W-:-:S00]  /*b560*/  BRA `(.L_x_319) ;  /* 0xfffffffc00fc7947 */ /* 0x000fc0000383ffff */
[----:B------:R-:W-:-:S00]  /*b570*/  NOP ;  /* 0x0000000000007918 */ /* 0x000fc00000000000 */
        /* <DEDUP_REMOVED lines=8> */
.L_x_320:


//--------------------- .nv.global.init           --------------------------
	.section	.nv.global.init,"aw",@progbits
.nv.global.init:
	.type		$str$22,@object
	.size		$str$22,($str$23 - $str$22)
$str$22:
        /*0000*/ 	.byte	0x6b, 0x5f, 0x74, 0x69, 0x6c, 0x65, 0x5f, 0x63, 0x6f, 0x75, 0x6e, 0x74, 0x20, 0x3e, 0x3d, 0x20
        /*0010*/ 	.byte	0x31, 0x00
	.type		$str$23,@object
	.size		$str$23,(__unnamed_1 - $str$23)
$str$23:
        /*0012*/ 	.byte	0x2f, 0x74, 0x6d, 0x70, 0x2f, 0x63, 0x75, 0x74, 0x6c, 0x61, 0x73, 0x73, 0x5f, 0x73, 0x77, 0x65
        /*0022*/ 	.byte	0x65, 0x70, 0x5f, 0x73, 0x72, 0x63, 0x2f, 0x69, 0x6e, 0x63, 0x6c, 0x75, 0x64, 0x65, 0x2f, 0x63
        /*0032*/ 	.byte	0x75, 0x74, 0x6c, 0x61, 0x73, 0x73, 0x2f, 0x67, 0x65, 0x6d, 0x6d, 0x2f, 0x63, 0x6f, 0x6c, 0x6c
        /*0042*/ 	.byte	0x65, 0x63, 0x74, 0x69, 0x76, 0x65, 0x2f, 0x73, 0x6d, 0x39, 0x30, 0x5f, 0x6d, 0x6d, 0x61, 0x5f
        /*0052*/ 	.byte	0x74, 0x6d, 0x61, 0x5f, 0x67, 0x6d, 0x6d, 0x61, 0x5f, 0x73, 0x73, 0x5f, 0x77, 0x61, 0x72, 0x70
        /*0062*/ 	.byte	0x73, 0x70, 0x65, 0x63, 0x69, 0x61, 0x6c, 0x69, 0x7a, 0x65, 0x64, 0x2e, 0x68, 0x70, 0x70, 0x00
	.type		__unnamed_1,@object
	.size		__unnamed_1,(.L_0 - __unnamed_1)
__unnamed_1:
        /*0072*/ 	.byte	0x76, 0x6f, 0x69, 0x64, 0x20, 0x63, 0x75, 0x74, 0x6c, 0x61, 0x73, 0x73, 0x3a, 0x3a, 0x67, 0x65
        /* <DEDUP_REMOVED lines=179> */
        /*0bb2*/ 	.byte	0x3a, 0x3a, 0x69, 0x64, 0x65, 0x6e, 0x74, 0x69, 0x74, 0x79, 0x5d, 0x00
.L_0:


//--------------------- .nv.shared._ZN7cutlass13device_kernelINS_4gemm6kernel13GemmUniversalIN4cute5tupleIJiiiiEEENS1_10collective13CollectiveMmaINS1_34MainloopSm90TmaGmmaWarpSpecializedILi3ENS5_IJNS4_1CILi1EEESB_SB_EEENS1_35KernelTmaWarpSpecializedCooperativeEEENS5_IJNSA_ILi128EEENSA_ILi256EEENSA_ILi32EEEEEENS_6half_tENS5_IJlSB_lEEESJ_SK_NS4_8TiledMMAINS4_8MMA_AtomIJNS4_4SM904GMMA26MMA_64x256x16_F32F16F16_SSILNSO_5MajorE0ELSQ_0ELNSO_7ScaleInE1ELSR_1EEEEEENS4_6LayoutINS5_IJNSA_ILi2EEESB_SB_EEENS5_IJSB_NSA_ILi0EEESX_EEEEENS5_IJNS4_10UnderscoreES10_S10_EEEEENS4_13SM90_TMA_LOADENS4_14ComposedLayoutINS4_7SwizzleILi2ELi4ELi3EEENS4_18smem_ptr_flag_bitsILi16EEENSU_INS5_IJNSA_ILi8EEESH_EEENS5_IJSH_SB_EEEEEEEvNS4_8identityES13_S1D_vS1E_EENS_8epilogue10collective6detail29Sm90TmaWarpSpecializedAdapterINS1H_15DefaultEpilogueISJ_SK_SK_NS1G_6thread17LinearCombinationISJ_Li1EffLNS1L_9ScaleType4KindE0ELNS_15FloatRoundStyleE2ESJ_EENS1_15EpilogueDefaultEEEEEvvEEEEvNT_6ParamsE --------------------------
	.section	.nv.shared._ZN7cutlass13device_kernelINS_4gemm6kernel13GemmUniversalIN4cute5tupleIJiiiiEEENS1_10collective13CollectiveMmaINS1_34MainloopSm90TmaGmmaWarpSpecializedILi3ENS5_IJNS4_1CILi1EEESB_SB_EEENS1_35KernelTmaWarpSpecializedCooperativeEEENS5_IJNSA_ILi128EEENSA_ILi256EEENSA_ILi32EEEEEENS_6half_tENS5_IJlSB_lEEESJ_SK_NS4_8TiledMMAINS4_8MMA_AtomIJNS4_4SM904GMMA26MMA_64x256x16_F32F16F16_SSILNSO_5MajorE0ELSQ_0ELNSO_7ScaleInE1ELSR_1EEEEEENS4_6LayoutINS5_IJNSA_ILi2EEESB_SB_EEENS5_IJSB_NSA_ILi0EEESX_EEEEENS5_IJNS4_10UnderscoreES10_S10_EEEEENS4_13SM90_TMA_LOADENS4_14ComposedLayoutINS4_7SwizzleILi2ELi4ELi3EEENS4_18smem_ptr_flag_bitsILi16EEENSU_INS5_IJNSA_ILi8EEESH_EEENS5_IJSH_SB_EEEEEEEvNS4_8identityES13_S1D_vS1E_EENS_8epilogue10collective6detail29Sm90TmaWarpSpecializedAdapterINS1H_15DefaultEpilogueISJ_SK_SK_NS1G_6thread17LinearCombinationISJ_Li1EffLNS1L_9ScaleType4KindE0ELNS_15FloatRoundStyleE2ESJ_EENS1_15EpilogueDefaultEEEEEvvEEEEvNT_6ParamsE,"aw",@nobits
	.sectionflags	@""
	.align	16
	.zero		1024


//--------------------- .nv.shared.reserved.0     --------------------------
	.section	.nv.shared.reserved.0,"aw",@nobits
	.weak		__nv_reservedSMEM_offset_0_alias
	.size		__nv_reservedSMEM_offset_0_alias, 0, 0
	.other		__nv_reservedSMEM_offset_0_alias,@"STO_CUDA_RESERVED_SHARED STV_DEFAULT"
__nv_reservedSMEM_offset_0_alias:
	.zero		0


//--------------------- .nv.global                --------------------------
	.section	.nv.global,"aw",@nobits
.nv.global:
	.type		_ZN39_INTERNAL_cdcae836_4_k_cu_43bbdc23_28884cute1_E,@object
	.size		_ZN39_INTERNAL_cdcae836_4_k_cu_43bbdc23_28884cute1_E,(_ZN39_INTERNAL_cdcae836_4_k_cu_43bbdc23_28884cuda3std3__45__cpo6cbeginE - _ZN39_INTERNAL_cdcae836_4_k_cu_43bbdc23_28884cute1_E)
_ZN39_INTERNAL_cdcae836_4_k_cu_43bbdc23_28884cute1_E:
	.zero		1
	.type		_ZN39_INTERNAL_cdcae836_4_k_cu_43bbdc23_28884cuda3std3__45__cpo6cbeginE,@object
	.size		_ZN39_INTERNAL_cdcae836_4_k_cu_43bbdc23_28884cuda3std3__45__cpo6cbeginE,(_ZN39_INTERNAL_cdcae836_4_k_cu_43bbdc23_28884cuda3std3__48in_placeE - _ZN39_INTERNAL_cdcae836_4_k_cu_43bbdc23_28884cuda3std3__45__cpo6cbeginE)
_ZN39_INTERNAL_cdcae836_4_k_cu_43bbdc23_28884cuda3std3__45__cpo6cbeginE:
	.zero		1
	.type		_ZN39_INTERNAL_cdcae836_4_k_cu_43bbdc23_28884cuda3std3__48in_placeE,@object
	.size		_ZN39_INTERNAL_cdcae836_4_k_cu_43bbdc23_28884cuda3std3__48in_placeE,(_ZN39_INTERNAL_cdcae836_4_k_cu_43bbdc23_28884cuda3std6ranges3__45__cpo9iter_moveE - _ZN39_INTERNAL_cdcae836_4_k_cu_43bbdc23_28884cuda3std3__48in_placeE)
_ZN39_INTERNAL_cdcae836_4_k_cu_43bbdc23_28884cuda3std3__48in_placeE:
	.zero		1
	.type		_ZN39_INTERNAL_cdcae836_4_k_cu_43bbdc23_28884cuda3std6ranges3__45__cpo9iter_moveE,@object
	.size		_ZN39_INTERNAL_cdcae836_4_k_cu_43bbdc23_28884cuda3std6ranges3__45__cpo9iter_moveE,(_ZN39_INTERNAL_cdcae836_4_k_cu_43bbdc23_28884cuda3std3__45__cpo5beginE - _ZN39_INTERNAL_cdcae836_4_k_cu_43bbdc23_28884cuda3std6ranges3__45__cpo9iter_moveE)
_ZN39_INTERNAL_cdcae836_4_k_cu_43bbdc23_28884cuda3std6ranges3__45__cpo9iter_moveE:
	.zero		1
	.type		_ZN39_INTERNAL_cdcae836_4_k_cu_43bbdc23_28884cuda3std3__45__cpo5beginE,@object
	.size		_ZN39_INTERNAL_cdcae836_4_k_cu_43bbdc23_28884cuda3std3__45__cpo5beginE,(_ZN39_INTERNAL_cdcae836_4_k_cu_43bbdc23_28884cuda3std3__441_GLOBAL__N__cdcae836_4_k_cu_43bbdc23_28886ignoreE - _ZN39_INTERNAL_cdcae836_4_k_cu_43bbdc23_28884cuda3std3__45__cpo5beginE)
_ZN39_INTERNAL_cdcae836_4_k_cu_43bbdc23_28884cuda3std3__45__cpo5beginE:
	.zero		1
	.type		_ZN39_INTERNAL_cdcae836_4_k_cu_43bbdc23_28884cuda3std3__441_GLOBAL__N__cdcae836_4_k_cu_43bbdc23_28886ignoreE,@object
	.size		_ZN39_INTERNAL_cdcae836_4_k_cu_43bbdc23_28884cuda3std3__441_GLOBAL__N__cdcae836_4_k_cu_43bbdc23_28886ignoreE,(_ZN39_INTERNAL_cdcae836_4_k_cu_43bbdc23_28884cute7productE - _ZN39_INTERNAL_cdcae836_4_k_cu_43bbdc23_28884cuda3std3__441_GLOBAL__N__cdcae836_4_k_cu_43bbdc23_28886ignoreE)
_ZN39_INTERNAL_cdcae836_4_k_cu_43bbdc23_28884cuda3std3__441_GLOBAL__N__cdcae836_4_k_cu_43bbdc23_28886ignoreE:
	.zero		1
	.type		_ZN39_INTERNAL_cdcae836_4_k_cu_43bbdc23_28884cute7productE,@object
	.size		_ZN39_INTERNAL_cdcae836_4_k_cu_43bbdc23_28884cute7productE,(_ZN39_INTERNAL_cdcae836_4_k_cu_43bbdc23_28884cuda3std3__45__cpo3endE - _ZN39_INTERNAL_cdcae836_4_k_cu_43bbdc23_28884cute7productE)
_ZN39_INTERNAL_cdcae836_4_k_cu_43bbdc23_28884cute7productE:
	.zero		1
	.type		_ZN39_INTERNAL_cdcae836_4_k_cu_43bbdc23_28884cuda3std3__45__cpo3endE,@object
	.size		_ZN39_INTERNAL_cdcae836_4_k_cu_43bbdc23_28884cuda3std3__45__cpo3endE,(_ZN39_INTERNAL_cdcae836_4_k_cu_43bbdc23_28884cuda3std3__419piecewise_constructE - _ZN39_INTERNAL_cdcae836_4_k_cu_43bbdc23_28884cuda3std3__45__cpo3endE)
_ZN39_INTERNAL_cdcae836_4_k_cu_43bbdc23_28884cuda3std3__45__cpo3endE:
	.zero		1
	.type		_ZN39_INTERNAL_cdcae836_4_k_cu_43bbdc23_28884cuda3std3__419piecewise_constructE,@object
	.size		_ZN39_INTERNAL_cdcae836_4_k_cu_43bbdc23_28884cuda3std3__419piecewise_constructE,(_ZN39_INTERNAL_cdcae836_4_k_cu_43bbdc23_28884cuda3std3__45__cpo4cendE - _ZN39_INTERNAL_cdcae836_4_k_cu_43bbdc23_28884cuda3std3__419piecewise_constructE)
_ZN39_INTERNAL_cdcae836_4_k_cu_43bbdc23_28884cuda3std3__419piecewise_constructE:
	.zero		1
	.type		_ZN39_INTERNAL_cdcae836_4_k_cu_43bbdc23_28884cuda3std3__45__cpo4cendE,@object
	.size		_ZN39_INTERNAL_cdcae836_4_k_cu_43bbdc23_28884cuda3std3__45__cpo4cendE,(_ZN39_INTERNAL_cdcae836_4_k_cu_43bbdc23_28884cuda3std6ranges3__45__cpo4swapE - _ZN39_INTERNAL_cdcae836_4_k_cu_43bbdc23_28884cuda3std3__45__cpo4cendE)
_ZN39_INTERNAL_cdcae836_4_k_cu_43bbdc23_28884cuda3std3__45__cpo4cendE:
	.zero		1
	.type		_ZN39_INTERNAL_cdcae836_4_k_cu_43bbdc23_28884cuda3std6ranges3__45__cpo4swapE,@object
	.size		_ZN39_INTERNAL_cdcae836_4_k_cu_43bbdc23_28884cuda3std6ranges3__45__cpo4swapE,(.L_8 - _ZN39_INTERNAL_cdcae836_4_k_cu_43bbdc23_28884cuda3std6ranges3__45__cpo4swapE)
_ZN39_INTERNAL_cdcae836_4_k_cu_43bbdc23_28884cuda3std6ranges3__45__cpo4swapE:
	.zero		1
.L_8:


//--------------------- .nv.constant0._ZN7cutlass13device_kernelINS_4gemm6kernel13GemmUniversalIN4cute5tupleIJiiiiEEENS1_10collective13CollectiveMmaINS1_34MainloopSm90TmaGmmaWarpSpecializedILi3ENS5_IJNS4_1CILi1EEESB_SB_EEENS1_35KernelTmaWarpSpecializedCooperativeEEENS5_IJNSA_ILi128EEENSA_ILi256EEENSA_ILi32EEEEEENS_6half_tENS5_IJlSB_lEEESJ_SK_NS4_8TiledMMAINS4_8MMA_AtomIJNS4_4SM904GMMA26MMA_64x256x16_F32F16F16_SSILNSO_5MajorE0ELSQ_0ELNSO_7ScaleInE1ELSR_1EEEEEENS4_6LayoutINS5_IJNSA_ILi2EEESB_SB_EEENS5_IJSB_NSA_ILi0EEESX_EEEEENS5_IJNS4_10UnderscoreES10_S10_EEEEENS4_13SM90_TMA_LOADENS4_14ComposedLayoutINS4_7SwizzleILi2ELi4ELi3EEENS4_18smem_ptr_flag_bitsILi16EEENSU_INS5_IJNSA_ILi8EEESH_EEENS5_IJSH_SB_EEEEEEEvNS4_8identityES13_S1D_vS1E_EENS_8epilogue10collective6detail29Sm90TmaWarpSpecializedAdapterINS1H_15DefaultEpilogueISJ_SK_SK_NS1G_6thread17LinearCombinationISJ_Li1EffLNS1L_9ScaleType4KindE0ELNS_15FloatRoundStyleE2ESJ_EENS1_15EpilogueDefaultEEEEEvvEEEEvNT_6ParamsE --------------------------
	.section	.nv.constant0._ZN7cutlass13device_kernelINS_4gemm6kernel13GemmUniversalIN4cute5tupleIJiiiiEEENS1_10collective13CollectiveMmaINS1_34MainloopSm90TmaGmmaWarpSpecializedILi3ENS5_IJNS4_1CILi1EEESB_SB_EEENS1_35KernelTmaWarpSpecializedCooperativeEEENS5_IJNSA_ILi128EEENSA_ILi256EEENSA_ILi32EEEEEENS_6half_tENS5_IJlSB_lEEESJ_SK_NS4_8TiledMMAINS4_8MMA_AtomIJNS4_4SM904GMMA26MMA_64x256x16_F32F16F16_SSILNSO_5MajorE0ELSQ_0ELNSO_7ScaleInE1ELSR_1EEEEEENS4_6LayoutINS5_IJNSA_ILi2EEESB_SB_EEENS5_IJSB_NSA_ILi0EEESX_EEEEENS5_IJNS4_10UnderscoreES10_S10_EEEEENS4_13SM90_TMA_LOADENS4_14ComposedLayoutINS4_7SwizzleILi2ELi4ELi3EEENS4_18smem_ptr_flag_bitsILi16EEENSU_INS5_IJNSA_ILi8EEESH_EEENS5_IJSH_SB_EEEEEEEvNS4_8identityES13_S1D_vS1E_EENS_8epilogue10collective6detail29Sm90TmaWarpSpecializedAdapterINS1H_15DefaultEpilogueISJ_SK_SK_NS1G_6thread17LinearCombinationISJ_Li1EffLNS1L_9ScaleType4KindE0ELNS_15FloatRoundStyleE2ESJ_EENS1_15EpilogueDefaultEEEEEvvEEEEvNT_6ParamsE,"a",@progbits
	.sectionflags	@""
	.align	4
.nv.constant0._ZN7cutlass13device_kernelINS_4gemm6kernel13GemmUniversalIN4cute5tupleIJiiiiEEENS1_10collective13CollectiveMmaINS1_34MainloopSm90TmaGmmaWarpSpecializedILi3ENS5_IJNS4_1CILi1EEESB_SB_EEENS1_35KernelTmaWarpSpecializedCooperativeEEENS5_IJNSA_ILi128EEENSA_ILi256EEENSA_ILi32EEEEEENS_6half_tENS5_IJlSB_lEEESJ_SK_NS4_8TiledMMAINS4_8MMA_AtomIJNS4_4SM904GMMA26MMA_64x256x16_F32F16F16_SSILNSO_5MajorE0ELSQ_0ELNSO_7ScaleInE1ELSR_1EEEEEENS4_6LayoutINS5_IJNSA_ILi2EEESB_SB_EEENS5_IJSB_NSA_ILi0EEESX_EEEEENS5_IJNS4_10UnderscoreES10_S10_EEEEENS4_13SM90_TMA_LOADENS4_14ComposedLayoutINS4_7SwizzleILi2ELi4ELi3EEENS4_18smem_ptr_flag_bitsILi16EEENSU_INS5_IJNSA_ILi8EEESH_EEENS5_IJSH_SB_EEEEEEEvNS4_8identityES13_S1D_vS1E_EENS_8epilogue10collective6detail29Sm90TmaWarpSpecializedAdapterINS1H_15DefaultEpilogueISJ_SK_SK_NS1G_6thread17LinearCombinationISJ_Li1EffLNS1L_9ScaleType4KindE0ELNS_15FloatRoundStyleE2ESJ_EENS1_15EpilogueDefaultEEEEEvvEEEEvNT_6ParamsE:
	.zero		1664


//--------------------- SYMBOLS --------------------------

	.type		.nv.reservedSmem.offset0,@object
	.size		.nv.reservedSmem.offset0,0x4
	.type		__assertfail,@function
